	.target	sm_90a

	.elftype	@"ET_EXEC"


//--------------------- .note.nv.tkinfo           --------------------------
	.section	.note.nv.tkinfo,"",@"SHT_NOTE"
	.sectionflags	@"SHF_NOTE_NV_TKINFO"
	.tkinfo
        /*0018*/ 	.word	0x00000002
        /*0030*/ 	.string	""
        /*0030*/ 	.string	"ptxas"
        /*0030*/ 	.string	"Cuda compilation tools, release 13.0, V13.0.88"
        /*0030*/ 	.string	"Build cuda_13.0.r13.0/compiler.36424714_0"
        /*0030*/ 	.string	"-arch sm_90a -m 64 "



//--------------------- .note.nv.cuinfo           --------------------------
	.section	.note.nv.cuinfo,"",@"SHT_NOTE"
	.sectionflags	@"SHF_NOTE_NV_CUINFO"
        /*0018*/ 	.short	0x0002
        /*001a*/ 	.short	0x005a
        /*001c*/ 	.short	0x0082
	.zero		2


//--------------------- .nv.info                  --------------------------
	.section	.nv.info,"",@"SHT_CUDA_INFO"
	.align	4


	//----- nvinfo : EIATTR_REGCOUNT
	.align		4
        /*0000*/ 	.byte	0x04, 0x2f
        /*0002*/ 	.short	(.L_15 - .L_14)
	.align		4
.L_14:
        /*0004*/ 	.word	index@(_ZN7cutlass13device_kernelINS_4gemm6kernel13GemmUniversalIN4cute5tupleIJiiiiEEENS1_10collective13CollectiveMmaINS1_34MainloopSm90TmaGmmaWarpSpecializedILi4ENS5_IJNS4_1CILi1EEESB_SB_EEENS1_32KernelTmaWarpSpecializedPingpongEEENS5_IJNSA_ILi64EEENSA_ILi128EEENSA_ILi32EEEEEENS_10tfloat32_tENS5_IJlSB_lEEESJ_SK_NS4_8TiledMMAINS4_8MMA_AtomIJNS4_4SM904GMMA30MMA_64x128x8_F32TF32TF32_SS_TNILNSO_7ScaleInE1ELSQ_1EEEEEENS4_6LayoutISC_NS5_IJNSA_ILi0EEESU_SU_EEEEENS5_IJNS4_10UnderscoreESX_SX_EEEEENS4_13SM90_TMA_LOADENS4_14ComposedLayoutINS4_7SwizzleILi3ELi4ELi3EEENS4_18smem_ptr_flag_bitsILi32EEENST_INS5_IJNSA_ILi8EEESH_EEENS5_IJSH_SB_EEEEEEEvNS4_8identityES10_S1A_vS1B_EENS_8epilogue10collective6detail29Sm90TmaWarpSpecializedAdapterINS1E_15DefaultEpilogueISJ_SK_SK_NS1D_6thread17LinearCombinationISJ_Li1EffLNS1I_9ScaleType4KindE0ELNS_15FloatRoundStyleE2ESJ_EENS1_15EpilogueDefaultEEEEEvvEEEEvNT_6ParamsE)
        /*0008*/ 	.word	0x000000a8


	//----- nvinfo : EIATTR_FRAME_SIZE
	.align		4
.L_15:
        /*000c*/ 	.byte	0x04, 0x11
        /*000e*/ 	.short	(.L_17 - .L_16)
	.align		4
.L_16:
        /*0010*/ 	.word	index@(_ZN7cutlass13device_kernelINS_4gemm6kernel13GemmUniversalIN4cute5tupleIJiiiiEEENS1_10collective13CollectiveMmaINS1_34MainloopSm90TmaGmmaWarpSpecializedILi4ENS5_IJNS4_1CILi1EEESB_SB_EEENS1_32KernelTmaWarpSpecializedPingpongEEENS5_IJNSA_ILi64EEENSA_ILi128EEENSA_ILi32EEEEEENS_10tfloat32_tENS5_IJlSB_lEEESJ_SK_NS4_8TiledMMAINS4_8MMA_AtomIJNS4_4SM904GMMA30MMA_64x128x8_F32TF32TF32_SS_TNILNSO_7ScaleInE1ELSQ_1EEEEEENS4_6LayoutISC_NS5_IJNSA_ILi0EEESU_SU_EEEEENS5_IJNS4_10UnderscoreESX_SX_EEEEENS4_13SM90_TMA_LOADENS4_14ComposedLayoutINS4_7SwizzleILi3ELi4ELi3EEENS4_18smem_ptr_flag_bitsILi32EEENST_INS5_IJNSA_ILi8EEESH_EEENS5_IJSH_SB_EEEEEEEvNS4_8identityES10_S1A_vS1B_EENS_8epilogue10collective6detail29Sm90TmaWarpSpecializedAdapterINS1E_15DefaultEpilogueISJ_SK_SK_NS1D_6thread17LinearCombinationISJ_Li1EffLNS1I_9ScaleType4KindE0ELNS_15FloatRoundStyleE2ESJ_EENS1_15EpilogueDefaultEEEEEvvEEEEvNT_6ParamsE)
        /*0014*/ 	.word	0x00000000


	//----- nvinfo : EIATTR_MIN_STACK_SIZE
	.align		4
.L_17:
        /*0018*/ 	.byte	0x04, 0x12
        /*001a*/ 	.short	(.L_19 - .L_18)
	.align		4
.L_18:
        /*001c*/ 	.word	index@(_ZN7cutlass13device_kernelINS_4gemm6kernel13GemmUniversalIN4cute5tupleIJiiiiEEENS1_10collective13CollectiveMmaINS1_34MainloopSm90TmaGmmaWarpSpecializedILi4ENS5_IJNS4_1CILi1EEESB_SB_EEENS1_32KernelTmaWarpSpecializedPingpongEEENS5_IJNSA_ILi64EEENSA_ILi128EEENSA_ILi32EEEEEENS_10tfloat32_tENS5_IJlSB_lEEESJ_SK_NS4_8TiledMMAINS4_8MMA_AtomIJNS4_4SM904GMMA30MMA_64x128x8_F32TF32TF32_SS_TNILNSO_7ScaleInE1ELSQ_1EEEEEENS4_6LayoutISC_NS5_IJNSA_ILi0EEESU_SU_EEEEENS5_IJNS4_10UnderscoreESX_SX_EEEEENS4_13SM90_TMA_LOADENS4_14ComposedLayoutINS4_7SwizzleILi3ELi4ELi3EEENS4_18smem_ptr_flag_bitsILi32EEENST_INS5_IJNSA_ILi8EEESH_EEENS5_IJSH_SB_EEEEEEEvNS4_8identityES10_S1A_vS1B_EENS_8epilogue10collective6detail29Sm90TmaWarpSpecializedAdapterINS1E_15DefaultEpilogueISJ_SK_SK_NS1D_6thread17LinearCombinationISJ_Li1EffLNS1I_9ScaleType4KindE0ELNS_15FloatRoundStyleE2ESJ_EENS1_15EpilogueDefaultEEEEEvvEEEEvNT_6ParamsE)
        /*0020*/ 	.word	0x00000000
.L_19:


//--------------------- .nv.compat                --------------------------
	.section	.nv.compat,"",@"SHT_CUDA_COMPAT_INFO"
	.align	4
        /*0000*/ 	.byte	0x02, 0x09, 0x01, 0x00, 0x02, 0x02, 0x04, 0x00, 0x02, 0x05, 0x05, 0x00, 0x03, 0x07, 0x01, 0x01
        /*0010*/ 	.byte	0x02, 0x03, 0x01, 0x00, 0x02, 0x06, 0x01, 0x00, 0x04, 0x0b, 0x08, 0x00, 0x00, 0x00, 0x00, 0x00
        /*0020*/ 	.byte	0x00, 0x00, 0x00, 0x00


//--------------------- .nv.info._ZN7cutlass13device_kernelINS_4gemm6kernel13GemmUniversalIN4cute5tupleIJiiiiEEENS1_10collective13CollectiveMmaINS1_34MainloopSm90TmaGmmaWarpSpecializedILi4ENS5_IJNS4_1CILi1EEESB_SB_EEENS1_32KernelTmaWarpSpecializedPingpongEEENS5_IJNSA_ILi64EEENSA_ILi128EEENSA_ILi32EEEEEENS_10tfloat32_tENS5_IJlSB_lEEESJ_SK_NS4_8TiledMMAINS4_8MMA_AtomIJNS4_4SM904GMMA30MMA_64x128x8_F32TF32TF32_SS_TNILNSO_7ScaleInE1ELSQ_1EEEEEENS4_6LayoutISC_NS5_IJNSA_ILi0EEESU_SU_EEEEENS5_IJNS4_10UnderscoreESX_SX_EEEEENS4_13SM90_TMA_LOADENS4_14ComposedLayoutINS4_7SwizzleILi3ELi4ELi3EEENS4_18smem_ptr_flag_bitsILi32EEENST_INS5_IJNSA_ILi8EEESH_EEENS5_IJSH_SB_EEEEEEEvNS4_8identityES10_S1A_vS1B_EENS_8epilogue10collective6detail29Sm90TmaWarpSpecializedAdapterINS1E_15DefaultEpilogueISJ_SK_SK_NS1D_6thread17LinearCombinationISJ_Li1EffLNS1I_9ScaleType4KindE0ELNS_15FloatRoundStyleE2ESJ_EENS1_15EpilogueDefaultEEEEEvvEEEEvNT_6ParamsE --------------------------
	.section	.nv.info._ZN7cutlass13device_kernelINS_4gemm6kernel13GemmUniversalIN4cute5tupleIJiiiiEEENS1_10collective13CollectiveMmaINS1_34MainloopSm90TmaGmmaWarpSpecializedILi4ENS5_IJNS4_1CILi1EEESB_SB_EEENS1_32KernelTmaWarpSpecializedPingpongEEENS5_IJNSA_ILi64EEENSA_ILi128EEENSA_ILi32EEEEEENS_10tfloat32_tENS5_IJlSB_lEEESJ_SK_NS4_8TiledMMAINS4_8MMA_AtomIJNS4_4SM904GMMA30MMA_64x128x8_F32TF32TF32_SS_TNILNSO_7ScaleInE1ELSQ_1EEEEEENS4_6LayoutISC_NS5_IJNSA_ILi0EEESU_SU_EEEEENS5_IJNS4_10UnderscoreESX_SX_EEEEENS4_13SM90_TMA_LOADENS4_14ComposedLayoutINS4_7SwizzleILi3ELi4ELi3EEENS4_18smem_ptr_flag_bitsILi32EEENST_INS5_IJNSA_ILi8EEESH_EEENS5_IJSH_SB_EEEEEEEvNS4_8identityES10_S1A_vS1B_EENS_8epilogue10collective6detail29Sm90TmaWarpSpecializedAdapterINS1E_15DefaultEpilogueISJ_SK_SK_NS1D_6thread17LinearCombinationISJ_Li1EffLNS1I_9ScaleType4KindE0ELNS_15FloatRoundStyleE2ESJ_EENS1_15EpilogueDefaultEEEEEvvEEEEvNT_6ParamsE,"",@"SHT_CUDA_INFO"
	.sectionflags	@""
	.align	4


	//----- nvinfo : EIATTR_CUDA_API_VERSION
	.align		4
        /*0000*/ 	.byte	0x04, 0x37
        /*0002*/ 	.short	(.L_21 - .L_20)
.L_20:
        /*0004*/ 	.word	0x00000082


	//----- nvinfo : EIATTR_KPARAM_INFO
	.align		4
.L_21:
        /*0008*/ 	.byte	0x04, 0x17
        /*000a*/ 	.short	(.L_23 - .L_22)
.L_22:
        /*000c*/ 	.word	0x00000000
        /*0010*/ 	.short	0x0000
        /*0012*/ 	.short	0x0070
        /*0014*/ 	.byte	0x00, 0xf0, 0x01, 0x10


	//----- nvinfo : EIATTR_SPARSE_MMA_MASK
	.align		4
.L_23:
        /*0018*/ 	.byte	0x03, 0x50
        /*001a*/ 	.short	0x0000


	//----- nvinfo : EIATTR_MAXREG_COUNT
	.align		4
        /*001c*/ 	.byte	0x03, 0x1b
        /*001e*/ 	.short	0x00a8


	//----- nvinfo : EIATTR_NUM_BARRIERS
	.align		4
        /*0020*/ 	.byte	0x02, 0x4c
        /*0022*/ 	.byte	0x01
	.zero		1


	//----- nvinfo : EIATTR_EXTERNS
	.align		4
        /*0024*/ 	.byte	0x04, 0x0f
        /*0026*/ 	.short	(.L_25 - .L_24)


	//   ....[0]....
	.align		4
.L_24:
        /*0028*/ 	.word	index@(__assertfail)


	//----- nvinfo : EIATTR_MERCURY_ISA_VERSION
	.align		4
.L_25:
        /*002c*/ 	.byte	0x03, 0x5f
        /*002e*/ 	.short	0x0101


	//----- nvinfo : EIATTR_INT_WARP_WIDE_INSTR_OFFSETS
	.align		4
        /*0030*/ 	.byte	0x04, 0x31
        /*0032*/ 	.short	(.L_27 - .L_26)


	//   ....[0]....
.L_26:
        /*0034*/ 	.word	0x00000470


	//   ....[1]....
        /*0038*/ 	.word	0x00000490


	//   ....[2]....
        /*003c*/ 	.word	0x00000510


	//   ....[3]....
        /*0040*/ 	.word	0x00000520


	//   ....[4]....
        /*0044*/ 	.word	0x00000530


	//   ....[5]....
        /*0048*/ 	.word	0x00000550


	//   ....[6]....
        /*004c*/ 	.word	0x000005b0


	//   ....[7]....
        /*0050*/ 	.word	0x000005d0


	//----- nvinfo : EIATTR_COOP_GROUP_MASK_REGIDS
	.align		4
.L_27:
        /*0054*/ 	.byte	0x04, 0x29
        /*0056*/ 	.short	(.L_29 - .L_28)


	//   ....[0]....
.L_28:
        /*0058*/ 	.word	0xffffffff


	//   ....[1]....
        /*005c*/ 	.word	0xffffffff


	//   ....[2]....
        /*0060*/ 	.word	0xffffffff


	//   ....[3]....
        /*0064*/ 	.word	0xffffffff


	//   ....[4]....
        /*0068*/ 	.word	0xffffffff


	//   ....[5]....
        /*006c*/ 	.word	0xffffffff


	//----- nvinfo : EIATTR_COOP_GROUP_INSTR_OFFSETS
	.align		4
.L_29:
        /*0070*/ 	.byte	0x04, 0x28
        /*0072*/ 	.short	(.L_31 - .L_30)


	//   ....[0]....
.L_30:
        /*0074*/ 	.word	0x00000050


	//   ....[1]....
        /*0078*/ 	.word	0x00000080


	//   ....[2]....
        /*007c*/ 	.word	0x00000180


	//   ....[3]....
        /*0080*/ 	.word	0x00000390


	//   ....[4]....
        /*0084*/ 	.word	0x000003d0


	//   ....[5]....
        /*0088*/ 	.word	0x00000410


	//----- nvinfo : EIATTR_REG_RECONFIG
	.align		4
.L_31:
        /*008c*/ 	.byte	0x01, 0x54
	.zero		2


	//----- nvinfo : EIATTR_SYSCALL_OFFSETS
	.align		4
        /*0090*/ 	.byte	0x04, 0x46
        /*0092*/ 	.short	(.L_33 - .L_32)


	//   ....[0]....
.L_32:
        /*0094*/ 	.word	0x00001770


	//----- nvinfo : EIATTR_MBARRIER_INSTR_OFFSETS
	.align		4
.L_33:
        /*0098*/ 	.byte	0x04, 0x39
        /*009a*/ 	.short	(.L_35 - .L_34)


	//   ....[0]....
.L_34:
        /*009c*/ 	.word	0x00000300
        /*00a0*/ 	.word	0x000000ff
        /*00a4*/ 	.word	0x00000000
        /*00a8*/ 	.short	0x0100
        /*00aa*/ 	.byte	0x09
	.zero		1


	//   ....[1]....
        /*00ac*/ 	.word	0x00000310
        /*00b0*/ 	.word	0x000000ff
        /*00b4*/ 	.word	0x00000020
        /*00b8*/ 	.short	0x0100
        /*00ba*/ 	.byte	0x09
	.zero		1


	//   ....[2]....
        /*00bc*/ 	.word	0x00000320
        /*00c0*/ 	.word	0x000000ff
        /*00c4*/ 	.word	0x00000008
        /*00c8*/ 	.short	0x0100
        /*00ca*/ 	.byte	0x09
	.zero		1


	//   ....[3]....
        /*00cc*/ 	.word	0x00000330
        /*00d0*/ 	.word	0x000000ff
        /*00d4*/ 	.word	0x00000028
        /*00d8*/ 	.short	0x0100
        /*00da*/ 	.byte	0x09
	.zero		1


	//   ....[4]....
        /*00dc*/ 	.word	0x00000340
        /*00e0*/ 	.word	0x000000ff
        /*00e4*/ 	.word	0x00000010
        /*00e8*/ 	.short	0x0100
        /*00ea*/ 	.byte	0x09
	.zero		1


	//   ....[5]....
        /*00ec*/ 	.word	0x00000350
        /*00f0*/ 	.word	0x000000ff
        /*00f4*/ 	.word	0x00000030
        /*00f8*/ 	.short	0x0100
        /*00fa*/ 	.byte	0x09
	.zero		1


	//   ....[6]....
        /*00fc*/ 	.word	0x00000360
        /*0100*/ 	.word	0x000000ff
        /*0104*/ 	.word	0x00000018
        /*0108*/ 	.short	0x0100
        /*010a*/ 	.byte	0x09
	.zero		1


	//   ....[7]....
        /*010c*/ 	.word	0x00000370
        /*0110*/ 	.word	0x000000ff
        /*0114*/ 	.word	0x00000038
        /*0118*/ 	.short	0x0100
        /*011a*/ 	.byte	0x09
	.zero		1


	//   ....[8]....
        /*011c*/ 	.word	0x000005f0
        /*0120*/ 	.word	0x000000ff
        /*0124*/ 	.word	0x00000070
        /*0128*/ 	.short	0x0100
        /*012a*/ 	.byte	0x09
	.zero		1


	//   ....[9]....
        /*012c*/ 	.word	0x00000600
        /*0130*/ 	.word	0x000000ff
        /*0134*/ 	.word	0x00000078
        /*0138*/ 	.short	0x0100
        /*013a*/ 	.byte	0x09
	.zero		1


	//   ....[10]....
        /*013c*/ 	.word	0x00000640
        /*0140*/ 	.word	0x000000ff
        /*0144*/ 	.word	0x00000050
        /*0148*/ 	.short	0x0100
        /*014a*/ 	.byte	0x0a
	.zero		1


	//   ....[11]....
        /*014c*/ 	.word	0x00000660
        /*0150*/ 	.word	0x000000ff
        /*0154*/ 	.word	0x00000058
        /*0158*/ 	.short	0x0100
        /*015a*/ 	.byte	0x0a
	.zero		1


	//   ....[12]....
        /*015c*/ 	.word	0x00000670
        /*0160*/ 	.word	0x000000ff
        /*0164*/ 	.word	0x00000060
        /*0168*/ 	.short	0x0100
        /*016a*/ 	.byte	0x0a
	.zero		1


	//   ....[13]....
        /*016c*/ 	.word	0x00000680
        /*0170*/ 	.word	0x000000ff
        /*0174*/ 	.word	0x00000068
        /*0178*/ 	.short	0x0100
        /*017a*/ 	.byte	0x0a
	.zero		1


	//   ....[14]....
        /*017c*/ 	.word	0x00001630
        /*0180*/ 	.word	0x0000005f
        /*0184*/ 	.word	0xfffffff8
        /*0188*/ 	.short	0x010a
        /*018a*/ 	.byte	0x3f
	.zero		1


	//   ....[15]....
        /*018c*/ 	.word	0x00001800
        /*0190*/ 	.word	0x00000003
        /*0194*/ 	.word	0x00000000
        /*0198*/ 	.short	0x010a
        /*019a*/ 	.byte	0x3f
	.zero		1


	//   ....[16]....
        /*019c*/ 	.word	0x00001860
        /*01a0*/ 	.word	0x00000003
        /*01a4*/ 	.word	0x00000000
        /*01a8*/ 	.short	0x010a
        /*01aa*/ 	.byte	0x3f
	.zero		1


	//   ....[17]....
        /*01ac*/ 	.word	0x00001bc0
        /*01b0*/ 	.word	0x000000ff
        /*01b4*/ 	.word	0x00000000
        /*01b8*/ 	.short	0x010a
        /*01ba*/ 	.byte	0x04
	.zero		1


	//   ....[18]....
        /*01bc*/ 	.word	0x00001c00
        /*01c0*/ 	.word	0x000000ff
        /*01c4*/ 	.word	0x00000000
        /*01c8*/ 	.short	0x010a
        /*01ca*/ 	.byte	0x04
	.zero		1


	//   ....[19]....
        /*01cc*/ 	.word	0x00001e70
        /*01d0*/ 	.word	0x000000ff
        /*01d4*/ 	.word	0x00000000
        /*01d8*/ 	.short	0x0101
        /*01da*/ 	.byte	0x04
	.zero		1


	//   ....[20]....
        /*01dc*/ 	.word	0x00001f60
        /*01e0*/ 	.word	0x00000063
        /*01e4*/ 	.word	0x00000000
        /*01e8*/ 	.short	0x0101
        /*01ea*/ 	.byte	0x32
	.zero		1


	//   ....[21]....
        /*01ec*/ 	.word	0x00002020
        /*01f0*/ 	.word	0x000000ff
        /*01f4*/ 	.word	0x00000000
        /*01f8*/ 	.short	0x0101
        /*01fa*/ 	.byte	0x04
	.zero		1


	//   ....[22]....
        /*01fc*/ 	.word	0x00002070
        /*0200*/ 	.word	0x0000005f
        /*0204*/ 	.word	0x00000008
        /*0208*/ 	.short	0x010a
        /*020a*/ 	.byte	0x3f
	.zero		1


	//   ....[23]....
        /*020c*/ 	.word	0x00006150
        /*0210*/ 	.word	0x00000060
        /*0214*/ 	.word	0x00000000
        /*0218*/ 	.short	0x0101
        /*021a*/ 	.byte	0x32
	.zero		1


	//   ....[24]....
        /*021c*/ 	.word	0x00006b60
        /*0220*/ 	.word	0x00000007
        /*0224*/ 	.word	0x00000020
        /*0228*/ 	.short	0x010a
        /*022a*/ 	.byte	0x3f
	.zero		1


	//   ....[25]....
        /*022c*/ 	.word	0x00006f00
        /*0230*/ 	.word	0x00000003
        /*0234*/ 	.word	0x00000078
        /*0238*/ 	.short	0x0101
        /*023a*/ 	.byte	0x3f
	.zero		1


	//   ....[26]....
        /*023c*/ 	.word	0x00007670
        /*0240*/ 	.word	0x00000007
        /*0244*/ 	.word	0x00000000
        /*0248*/ 	.short	0x010a
        /*024a*/ 	.byte	0x3f
	.zero		1


	//   ....[27]....
        /*024c*/ 	.word	0x000076f0
        /*0250*/ 	.word	0x00000009
        /*0254*/ 	.word	0x00000000
        /*0258*/ 	.short	0x010a
        /*025a*/ 	.byte	0x3f
	.zero		1


	//   ....[28]....
        /*025c*/ 	.word	0x00007780
        /*0260*/ 	.word	0x00000006
        /*0264*/ 	.word	0x00000000
        /*0268*/ 	.short	0x010a
        /*026a*/ 	.byte	0x3f
	.zero		1


	//   ....[29]....
        /*026c*/ 	.word	0x00007810
        /*0270*/ 	.word	0x00000003
        /*0274*/ 	.word	0x00000000
        /*0278*/ 	.short	0x010a
        /*027a*/ 	.byte	0x3f
	.zero		1


	//   ....[30]....
        /*027c*/ 	.word	0x00007870
        /*0280*/ 	.word	0x0000005f
        /*0284*/ 	.word	0xfffffff8
        /*0288*/ 	.short	0x010a
        /*028a*/ 	.byte	0x3f
	.zero		1


	//   ....[31]....
        /*028c*/ 	.word	0x000078c0
        /*0290*/ 	.word	0x00000003
        /*0294*/ 	.word	0x00000000
        /*0298*/ 	.short	0x010a
        /*029a*/ 	.byte	0x3f
	.zero		1


	//   ....[32]....
        /*029c*/ 	.word	0x00007920
        /*02a0*/ 	.word	0x00000004
        /*02a4*/ 	.word	0x00000000
        /*02a8*/ 	.short	0x010a
        /*02aa*/ 	.byte	0x3f
	.zero		1


	//   ....[33]....
        /*02ac*/ 	.word	0x00007970
        /*02b0*/ 	.word	0x0000005f
        /*02b4*/ 	.word	0x00000008
        /*02b8*/ 	.short	0x010a
        /*02ba*/ 	.byte	0x3f
	.zero		1


	//   ....[34]....
        /*02bc*/ 	.word	0x00007a40
        /*02c0*/ 	.word	0x00000007
        /*02c4*/ 	.word	0x00000020
        /*02c8*/ 	.short	0x010a
        /*02ca*/ 	.byte	0x3f
	.zero		1


	//   ....[35]....
        /*02cc*/ 	.word	0x00007b10
        /*02d0*/ 	.word	0x00000007
        /*02d4*/ 	.word	0x00000000
        /*02d8*/ 	.short	0x010a
        /*02da*/ 	.byte	0x3f
	.zero		1


	//   ....[36]....
        /*02dc*/ 	.word	0x00007b60
        /*02e0*/ 	.word	0x00000009
        /*02e4*/ 	.word	0x00000000
        /*02e8*/ 	.short	0x010a
        /*02ea*/ 	.byte	0x3f
	.zero		1


	//   ....[37]....
        /*02ec*/ 	.word	0x00007bb0
        /*02f0*/ 	.word	0x00000006
        /*02f4*/ 	.word	0x00000000
        /*02f8*/ 	.short	0x010a
        /*02fa*/ 	.byte	0x3f
	.zero		1


	//----- nvinfo : EIATTR_NUM_MBARRIERS
	.align		4
.L_35:
        /*02fc*/ 	.byte	0x03, 0x38
        /*02fe*/ 	.short	0x000e


	//----- nvinfo : EIATTR_EXIT_INSTR_OFFSETS
	.align		4
        /*0300*/ 	.byte	0x04, 0x1c
        /*0302*/ 	.short	(.L_37 - .L_36)


	//   ....[0]....
.L_36:
        /*0304*/ 	.word	0x00001240


	//   ....[1]....
        /*0308*/ 	.word	0x000012a0


	//   ....[2]....
        /*030c*/ 	.word	0x00006890


	//   ....[3]....
        /*0310*/ 	.word	0x000068c0


	//   ....[4]....
        /*0314*/ 	.word	0x00007860


	//----- nvinfo : EIATTR_MAX_THREADS
	.align		4
.L_37:
        /*0318*/ 	.byte	0x04, 0x05
        /*031a*/ 	.short	(.L_39 - .L_38)
.L_38:
        /*031c*/ 	.word	0x00000180
        /*0320*/ 	.word	0x00000001
        /*0324*/ 	.word	0x00000001


	//----- nvinfo : EIATTR_CRS_STACK_SIZE
	.align		4
.L_39:
        /*0328*/ 	.byte	0x04, 0x1e
        /*032a*/ 	.short	(.L_41 - .L_40)
.L_40:
        /*032c*/ 	.word	0x00000000


	//----- nvinfo : EIATTR_CBANK_PARAM_SIZE
	.align		4
.L_41:
        /*0330*/ 	.byte	0x03, 0x19
        /*0332*/ 	.short	0x0470


	//----- nvinfo : EIATTR_PARAM_CBANK
	.align		4
        /*0334*/ 	.byte	0x04, 0x0a
        /*0336*/ 	.short	(.L_43 - .L_42)
	.align		4
.L_42:
        /*0338*/ 	.word	index@(.nv.constant0._ZN7cutlass13device_kernelINS_4gemm6kernel13GemmUniversalIN4cute5tupleIJiiiiEEENS1_10collective13CollectiveMmaINS1_34MainloopSm90TmaGmmaWarpSpecializedILi4ENS5_IJNS4_1CILi1EEESB_SB_EEENS1_32KernelTmaWarpSpecializedPingpongEEENS5_IJNSA_ILi64EEENSA_ILi128EEENSA_ILi32EEEEEENS_10tfloat32_tENS5_IJlSB_lEEESJ_SK_NS4_8TiledMMAINS4_8MMA_AtomIJNS4_4SM904GMMA30MMA_64x128x8_F32TF32TF32_SS_TNILNSO_7ScaleInE1ELSQ_1EEEEEENS4_6LayoutISC_NS5_IJNSA_ILi0EEESU_SU_EEEEENS5_IJNS4_10UnderscoreESX_SX_EEEEENS4_13SM90_TMA_LOADENS4_14ComposedLayoutINS4_7SwizzleILi3ELi4ELi3EEENS4_18smem_ptr_flag_bitsILi32EEENST_INS5_IJNSA_ILi8EEESH_EEENS5_IJSH_SB_EEEEEEEvNS4_8identityES10_S1A_vS1B_EENS_8epilogue10collective6detail29Sm90TmaWarpSpecializedAdapterINS1E_15DefaultEpilogueISJ_SK_SK_NS1D_6thread17LinearCombinationISJ_Li1EffLNS1I_9ScaleType4KindE0ELNS_15FloatRoundStyleE2ESJ_EENS1_15EpilogueDefaultEEEEEvvEEEEvNT_6ParamsE)
        /*033c*/ 	.short	0x0210
        /*033e*/ 	.short	0x0470


	//----- nvinfo : EIATTR_SW_WAR
	.align		4
.L_43:
        /*0340*/ 	.byte	0x04, 0x36
        /*0342*/ 	.short	(.L_45 - .L_44)
.L_44:
        /*0344*/ 	.word	0x00000008
.L_45:


//--------------------- .nv.callgraph             --------------------------
	.section	.nv.callgraph,"",@"SHT_CUDA_CALLGRAPH"
	.align	4
	.sectionentsize	8
	.align		4
        /*0000*/ 	.word	0x00000000
	.align		4
        /*0004*/ 	.word	0xffffffff
	.align		4
        /*0008*/ 	.word	index@(_ZN7cutlass13device_kernelINS_4gemm6kernel13GemmUniversalIN4cute5tupleIJiiiiEEENS1_10collective13CollectiveMmaINS1_34MainloopSm90TmaGmmaWarpSpecializedILi4ENS5_IJNS4_1CILi1EEESB_SB_EEENS1_32KernelTmaWarpSpecializedPingpongEEENS5_IJNSA_ILi64EEENSA_ILi128EEENSA_ILi32EEEEEENS_10tfloat32_tENS5_IJlSB_lEEESJ_SK_NS4_8TiledMMAINS4_8MMA_AtomIJNS4_4SM904GMMA30MMA_64x128x8_F32TF32TF32_SS_TNILNSO_7ScaleInE1ELSQ_1EEEEEENS4_6LayoutISC_NS5_IJNSA_ILi0EEESU_SU_EEEEENS5_IJNS4_10UnderscoreESX_SX_EEEEENS4_13SM90_TMA_LOADENS4_14ComposedLayoutINS4_7SwizzleILi3ELi4ELi3EEENS4_18smem_ptr_flag_bitsILi32EEENST_INS5_IJNSA_ILi8EEESH_EEENS5_IJSH_SB_EEEEEEEvNS4_8identityES10_S1A_vS1B_EENS_8epilogue10collective6detail29Sm90TmaWarpSpecializedAdapterINS1E_15DefaultEpilogueISJ_SK_SK_NS1D_6thread17LinearCombinationISJ_Li1EffLNS1I_9ScaleType4KindE0ELNS_15FloatRoundStyleE2ESJ_EENS1_15EpilogueDefaultEEEEEvvEEEEvNT_6ParamsE)
	.align		4
        /*000c*/ 	.word	index@(__assertfail)
	.align		4
        /*0010*/ 	.word	0x00000000
	.align		4
        /*0014*/ 	.word	0xfffffffe
	.align		4
        /*0018*/ 	.word	0x00000000
	.align		4
        /*001c*/ 	.word	0xfffffffd
	.align		4
        /*0020*/ 	.word	0x00000000
	.align		4
        /*0024*/ 	.word	0xfffffffc


//--------------------- .nv.constant4             --------------------------
	.section	.nv.constant4,"a",@progbits
	.align	8
	.align		8
.nv.constant4:
        /*0000*/ 	.dword	__assertfail
	.align		8
        /*0008*/ 	.dword	__unnamed_1
	.align		8
        /*0010*/ 	.dword	_ZN39_INTERNAL_5b47017b_4_k_cu_0aed8564_60974cuda3std3__45__cpo5beginE
	.align		8
        /*0018*/ 	.dword	_ZN39_INTERNAL_5b47017b_4_k_cu_0aed8564_60974cuda3std3__45__cpo3endE
	.align		8
        /*0020*/ 	.dword	_ZN39_INTERNAL_5b47017b_4_k_cu_0aed8564_60974cuda3std3__45__cpo6cbeginE
	.align		8
        /*0028*/ 	.dword	_ZN39_INTERNAL_5b47017b_4_k_cu_0aed8564_60974cuda3std3__45__cpo4cendE
	.align		8
        /*0030*/ 	.dword	_ZN39_INTERNAL_5b47017b_4_k_cu_0aed8564_60974cuda3std3__441_GLOBAL__N__5b47017b_4_k_cu_0aed8564_60976ignoreE
	.align		8
        /*0038*/ 	.dword	_ZN39_INTERNAL_5b47017b_4_k_cu_0aed8564_60974cuda3std3__419piecewise_constructE
	.align		8
        /*0040*/ 	.dword	_ZN39_INTERNAL_5b47017b_4_k_cu_0aed8564_60974cuda3std3__48in_placeE
	.align		8
        /*0048*/ 	.dword	_ZN39_INTERNAL_5b47017b_4_k_cu_0aed8564_60974cuda3std6ranges3__45__cpo4swapE
	.align		8
        /*0050*/ 	.dword	_ZN39_INTERNAL_5b47017b_4_k_cu_0aed8564_60974cuda3std6ranges3__45__cpo9iter_moveE
	.align		8
        /*0058*/ 	.dword	_ZN39_INTERNAL_5b47017b_4_k_cu_0aed8564_60974cute7productE
	.align		8
        /*0060*/ 	.dword	_ZN39_INTERNAL_5b47017b_4_k_cu_0aed8564_60974cute1_E
	.align		8
        /*0068*/ 	.dword	$str$22
	.align		8
        /*0070*/ 	.dword	$str$23


//--------------------- .text._ZN7cutlass13device_kernelINS_4gemm6kernel13GemmUniversalIN4cute5tupleIJiiiiEEENS1_10collective13CollectiveMmaINS1_34MainloopSm90TmaGmmaWarpSpecializedILi4ENS5_IJNS4_1CILi1EEESB_SB_EEENS1_32KernelTmaWarpSpecializedPingpongEEENS5_IJNSA_ILi64EEENSA_ILi128EEENSA_ILi32EEEEEENS_10tfloat32_tENS5_IJlSB_lEEESJ_SK_NS4_8TiledMMAINS4_8MMA_AtomIJNS4_4SM904GMMA30MMA_64x128x8_F32TF32TF32_SS_TNILNSO_7ScaleInE1ELSQ_1EEEEEENS4_6LayoutISC_NS5_IJNSA_ILi0EEESU_SU_EEEEENS5_IJNS4_10UnderscoreESX_SX_EEEEENS4_13SM90_TMA_LOADENS4_14ComposedLayoutINS4_7SwizzleILi3ELi4ELi3EEENS4_18smem_ptr_flag_bitsILi32EEENST_INS5_IJNSA_ILi8EEESH_EEENS5_IJSH_SB_EEEEEEEvNS4_8identityES10_S1A_vS1B_EENS_8epilogue10collective6detail29Sm90TmaWarpSpecializedAdapterINS1E_15DefaultEpilogueISJ_SK_SK_NS1D_6thread17LinearCombinationISJ_Li1EffLNS1I_9ScaleType4KindE0ELNS_15FloatRoundStyleE2ESJ_EENS1_15EpilogueDefaultEEEEEvvEEEEvNT_6ParamsE --------------------------
	.section	.text._ZN7cutlass13device_kernelINS_4gemm6kernel13GemmUniversalIN4cute5tupleIJiiiiEEENS1_10collective13CollectiveMmaINS1_34MainloopSm90TmaGmmaWarpSpecializedILi4ENS5_IJNS4_1CILi1EEESB_SB_EEENS1_32KernelTmaWarpSpecializedPingpongEEENS5_IJNSA_ILi64EEENSA_ILi128EEENSA_ILi32EEEEEENS_10tfloat32_tENS5_IJlSB_lEEESJ_SK_NS4_8TiledMMAINS4_8MMA_AtomIJNS4_4SM904GMMA30MMA_64x128x8_F32TF32TF32_SS_TNILNSO_7ScaleInE1ELSQ_1EEEEEENS4_6LayoutISC_NS5_IJNSA_ILi0EEESU_SU_EEEEENS5_IJNS4_10UnderscoreESX_SX_EEEEENS4_13SM90_TMA_LOADENS4_14ComposedLayoutINS4_7SwizzleILi3ELi4ELi3EEENS4_18smem_ptr_flag_bitsILi32EEENST_INS5_IJNSA_ILi8EEESH_EEENS5_IJSH_SB_EEEEEEEvNS4_8identityES10_S1A_vS1B_EENS_8epilogue10collective6detail29Sm90TmaWarpSpecializedAdapterINS1E_15DefaultEpilogueISJ_SK_SK_NS1D_6thread17LinearCombinationISJ_Li1EffLNS1I_9ScaleType4KindE0ELNS_15FloatRoundStyleE2ESJ_EENS1_15EpilogueDefaultEEEEEvvEEEEvNT_6ParamsE,"ax",@progbits
	.align	128
.text._ZN7cutlass13device_kernelINS_4gemm6kernel13GemmUniversalIN4cute5tupleIJiiiiEEENS1_10collective13CollectiveMmaINS1_34MainloopSm90TmaGmmaWarpSpecializedILi4ENS5_IJNS4_1CILi1EEESB_SB_EEENS1_32KernelTmaWarpSpecializedPingpongEEENS5_IJNSA_ILi64EEENSA_ILi128EEENSA_ILi32EEEEEENS_10tfloat32_tENS5_IJlSB_lEEESJ_SK_NS4_8TiledMMAINS4_8MMA_AtomIJNS4_4SM904GMMA30MMA_64x128x8_F32TF32TF32_SS_TNILNSO_7ScaleInE1ELSQ_1EEEEEENS4_6LayoutISC_NS5_IJNSA_ILi0EEESU_SU_EEEEENS5_IJNS4_10UnderscoreESX_SX_EEEEENS4_13SM90_TMA_LOADENS4_14ComposedLayoutINS4_7SwizzleILi3ELi4ELi3EEENS4_18smem_ptr_flag_bitsILi32EEENST_INS5_IJNSA_ILi8EEESH_EEENS5_IJSH_SB_EEEEEEEvNS4_8identityES10_S1A_vS1B_EENS_8epilogue10collective6detail29Sm90TmaWarpSpecializedAdapterINS1E_15DefaultEpilogueISJ_SK_SK_NS1D_6thread17LinearCombinationISJ_Li1EffLNS1I_9ScaleType4KindE0ELNS_15FloatRoundStyleE2ESJ_EENS1_15EpilogueDefaultEEEEEvvEEEEvNT_6ParamsE:
        .type           _ZN7cutlass13device_kernelINS_4gemm6kernel13GemmUniversalIN4cute5tupleIJiiiiEEENS1_10collective13CollectiveMmaINS1_34MainloopSm90TmaGmmaWarpSpecializedILi4ENS5_IJNS4_1CILi1EEESB_SB_EEENS1_32KernelTmaWarpSpecializedPingpongEEENS5_IJNSA_ILi64EEENSA_ILi128EEENSA_ILi32EEEEEENS_10tfloat32_tENS5_IJlSB_lEEESJ_SK_NS4_8TiledMMAINS4_8MMA_AtomIJNS4_4SM904GMMA30MMA_64x128x8_F32TF32TF32_SS_TNILNSO_7ScaleInE1ELSQ_1EEEEEENS4_6LayoutISC_NS5_IJNSA_ILi0EEESU_SU_EEEEENS5_IJNS4_10UnderscoreESX_SX_EEEEENS4_13SM90_TMA_LOADENS4_14ComposedLayoutINS4_7SwizzleILi3ELi4ELi3EEENS4_18smem_ptr_flag_bitsILi32EEENST_INS5_IJNSA_ILi8EEESH_EEENS5_IJSH_SB_EEEEEEEvNS4_8identityES10_S1A_vS1B_EENS_8epilogue10collective6detail29Sm90TmaWarpSpecializedAdapterINS1E_15DefaultEpilogueISJ_SK_SK_NS1D_6thread17LinearCombinationISJ_Li1EffLNS1I_9ScaleType4KindE0ELNS_15FloatRoundStyleE2ESJ_EENS1_15EpilogueDefaultEEEEEvvEEEEvNT_6ParamsE,@function
        .size           _ZN7cutlass13device_kernelINS_4gemm6kernel13GemmUniversalIN4cute5tupleIJiiiiEEENS1_10collective13CollectiveMmaINS1_34MainloopSm90TmaGmmaWarpSpecializedILi4ENS5_IJNS4_1CILi1EEESB_SB_EEENS1_32KernelTmaWarpSpecializedPingpongEEENS5_IJNSA_ILi64EEENSA_ILi128EEENSA_ILi32EEEEEENS_10tfloat32_tENS5_IJlSB_lEEESJ_SK_NS4_8TiledMMAINS4_8MMA_AtomIJNS4_4SM904GMMA30MMA_64x128x8_F32TF32TF32_SS_TNILNSO_7ScaleInE1ELSQ_1EEEEEENS4_6LayoutISC_NS5_IJNSA_ILi0EEESU_SU_EEEEENS5_IJNS4_10UnderscoreESX_SX_EEEEENS4_13SM90_TMA_LOADENS4_14ComposedLayoutINS4_7SwizzleILi3ELi4ELi3EEENS4_18smem_ptr_flag_bitsILi32EEENST_INS5_IJNSA_ILi8EEESH_EEENS5_IJSH_SB_EEEEEEEvNS4_8identityES10_S1A_vS1B_EENS_8epilogue10collective6detail29Sm90TmaWarpSpecializedAdapterINS1E_15DefaultEpilogueISJ_SK_SK_NS1D_6thread17LinearCombinationISJ_Li1EffLNS1I_9ScaleType4KindE0ELNS_15FloatRoundStyleE2ESJ_EENS1_15EpilogueDefaultEEEEEvvEEEEvNT_6ParamsE,(.L_x_196 - _ZN7cutlass13device_kernelINS_4gemm6kernel13GemmUniversalIN4cute5tupleIJiiiiEEENS1_10collective13CollectiveMmaINS1_34MainloopSm90TmaGmmaWarpSpecializedILi4ENS5_IJNS4_1CILi1EEESB_SB_EEENS1_32KernelTmaWarpSpecializedPingpongEEENS5_IJNSA_ILi64EEENSA_ILi128EEENSA_ILi32EEEEEENS_10tfloat32_tENS5_IJlSB_lEEESJ_SK_NS4_8TiledMMAINS4_8MMA_AtomIJNS4_4SM904GMMA30MMA_64x128x8_F32TF32TF32_SS_TNILNSO_7ScaleInE1ELSQ_1EEEEEENS4_6LayoutISC_NS5_IJNSA_ILi0EEESU_SU_EEEEENS5_IJNS4_10UnderscoreESX_SX_EEEEENS4_13SM90_TMA_LOADENS4_14ComposedLayoutINS4_7SwizzleILi3ELi4ELi3EEENS4_18smem_ptr_flag_bitsILi32EEENST_INS5_IJNSA_ILi8EEESH_EEENS5_IJSH_SB_EEEEEEEvNS4_8identityES10_S1A_vS1B_EENS_8epilogue10collective6detail29Sm90TmaWarpSpecializedAdapterINS1E_15DefaultEpilogueISJ_SK_SK_NS1D_6thread17LinearCombinationISJ_Li1EffLNS1I_9ScaleType4KindE0ELNS_15FloatRoundStyleE2ESJ_EENS1_15EpilogueDefaultEEEEEvvEEEEvNT_6ParamsE)
        .other          _ZN7cutlass13device_kernelINS_4gemm6kernel13GemmUniversalIN4cute5tupleIJiiiiEEENS1_10collective13CollectiveMmaINS1_34MainloopSm90TmaGmmaWarpSpecializedILi4ENS5_IJNS4_1CILi1EEESB_SB_EEENS1_32KernelTmaWarpSpecializedPingpongEEENS5_IJNSA_ILi64EEENSA_ILi128EEENSA_ILi32EEEEEENS_10tfloat32_tENS5_IJlSB_lEEESJ_SK_NS4_8TiledMMAINS4_8MMA_AtomIJNS4_4SM904GMMA30MMA_64x128x8_F32TF32TF32_SS_TNILNSO_7ScaleInE1ELSQ_1EEEEEENS4_6LayoutISC_NS5_IJNSA_ILi0EEESU_SU_EEEEENS5_IJNS4_10UnderscoreESX_SX_EEEEENS4_13SM90_TMA_LOADENS4_14ComposedLayoutINS4_7SwizzleILi3ELi4ELi3EEENS4_18smem_ptr_flag_bitsILi32EEENST_INS5_IJNSA_ILi8EEESH_EEENS5_IJSH_SB_EEEEEEEvNS4_8identityES10_S1A_vS1B_EENS_8epilogue10collective6detail29Sm90TmaWarpSpecializedAdapterINS1E_15DefaultEpilogueISJ_SK_SK_NS1D_6thread17LinearCombinationISJ_Li1EffLNS1I_9ScaleType4KindE0ELNS_15FloatRoundStyleE2ESJ_EENS1_15EpilogueDefaultEEEEEvvEEEEvNT_6ParamsE,@"STO_CUDA_ENTRY STV_DEFAULT"
_ZN7cutlass13device_kernelINS_4gemm6kernel13GemmUniversalIN4cute5tupleIJiiiiEEENS1_10collective13CollectiveMmaINS1_34MainloopSm90TmaGmmaWarpSpecializedILi4ENS5_IJNS4_1CILi1EEESB_SB_EEENS1_32KernelTmaWarpSpecializedPingpongEEENS5_IJNSA_ILi64EEENSA_ILi128EEENSA_ILi32EEEEEENS_10tfloat32_tENS5_IJlSB_lEEESJ_SK_NS4_8TiledMMAINS4_8MMA_AtomIJNS4_4SM904GMMA30MMA_64x128x8_F32TF32TF32_SS_TNILNSO_7ScaleInE1ELSQ_1EEEEEENS4_6LayoutISC_NS5_IJNSA_ILi0EEESU_SU_EEEEENS5_IJNS4_10UnderscoreESX_SX_EEEEENS4_13SM90_TMA_LOADENS4_14ComposedLayoutINS4_7SwizzleILi3ELi4ELi3EEENS4_18smem_ptr_flag_bitsILi32EEENST_INS5_IJNSA_ILi8EEESH_EEENS5_IJSH_SB_EEEEEEEvNS4_8identityES10_S1A_vS1B_EENS_8epilogue10collective6detail29Sm90TmaWarpSpecializedAdapterINS1E_15DefaultEpilogueISJ_SK_SK_NS1D_6thread17LinearCombinationISJ_Li1EffLNS1I_9ScaleType4KindE0ELNS_15FloatRoundStyleE2ESJ_EENS1_15EpilogueDefaultEEEEEvvEEEEvNT_6ParamsE:
[----:B------:R-:W0:Y:S01]  /*0000*/  LDC R1, c[0x0][0x28] ;  /* 0x00000a00ff017b82 */ /* 0x000e220000000800 */
[----:B------:R-:W1:Y:S01]  /*0010*/  S2R R4, SR_TID.X ;  /* 0x0000000000047919 */ /* 0x000e620000002100 */
[----:B------:R-:W-:Y:S01]  /*0020*/  ELECT P0, URZ, PT ;  /* 0x00000000003f782f */ /* 0x000fe20003800000 */
[----:B------:R-:W-:Y:S01]  /*0030*/  BSSY B0, `(.L_x_0) ;  /* 0x0000014000007945 */ /* 0x000fe20003800000 */
[----:B-1----:R-:W-:-:S05]  /*0040*/  SHF.R.U32.HI R0, RZ, 0x5, R4 ;  /* 0x00000005ff007819 */ /* 0x002fca0000011604 */
[----:B------:R-:W1:Y:S02]  /*0050*/  SHFL.IDX PT, R2, R0, RZ, 0x1f ;  /* 0x00001fff00027589 */ /* 0x000e6400000e0000 */
[----:B-1----:R-:W-:Y:S02]  /*0060*/  R2UR UR8, R2 ;  /* 0x00000000020872ca */ /* 0x002fe400000e0000 */
[----:B------:R-:W-:-:S05]  /*0070*/  SHF.R.U32.HI R2, RZ, 0x7, R4 ;  /* 0x00000007ff027819 */ /* 0x000fca0000011604 */
[----:B------:R1:W2:Y:S06]  /*0080*/  SHFL.IDX PT, R3, R2, RZ, 0x1f ;  /* 0x00001fff02037589 */ /* 0x0002ac00000e0000 */
[----:B------:R-:W-:Y:S02]  /*0090*/  USHF.R.S32.HI UR4, URZ, 0x1f, UR8 ;  /* 0x0000001f3f047899 */ /* 0x000fe40008011408 */
[----:B------:R-:W-:Y:S02]  /*00a0*/  ISETP.NE.OR P0, PT, RZ, UR8, !P0 ;  /* 0x00000008ff007c0c */ /* 0x000fe4000c705670 */
[----:B------:R-:W-:-:S04]  /*00b0*/  ULEA.HI UR4, UR4, UR8, URZ, 0x2 ;  /* 0x0000000804047291 */ /* 0x000fc8000f8f103f */
[----:B------:R-:W-:-:S04]  /*00c0*/  ULOP3.LUT UR4, UR4, 0xfffffffc, URZ, 0xc0, !UPT ;  /* 0xfffffffc04047892 */ /* 0x000fc8000f8ec03f */
[----:B------:R-:W-:-:S03]  /*00d0*/  UIADD3 UR8, UR8, -UR4, URZ ;  /* 0x8000000408087290 */ /* 0x000fc6000fffe03f */
[----:B01----:R-:W-:Y:S09]  /*00e0*/  @P0 BRA `(.L_x_1) ;  /* 0x0000000000200947 */ /* 0x003ff20003800000 */
[----:B------:R-:W-:Y:S02]  /*00f0*/  ULDC.64 UR4, c[0x0][0x198] ;  /* 0x0000660000047ab9 */ /* 0x000fe40000000a00 */
[----:B------:R-:W-:Y:S02]  /*0100*/  UIADD3 UR6, UP0, UR4, 0xf0, URZ ;  /* 0x000000f004067890 */ /* 0x000fe4000ff1e03f */
[----:B------:R-:W-:Y:S02]  /*0110*/  UIADD3 UR4, UP1, UR4, 0x1f0, URZ ;  /* 0x000001f004047890 */ /* 0x000fe4000ff3e03f */
[----:B------:R-:W-:Y:S02]  /*0120*/  UIADD3.X UR7, URZ, UR5, URZ, UP0, !UPT ;  /* 0x000000053f077290 */ /* 0x000fe400087fe43f */
[----:B------:R-:W-:-:S07]  /*0130*/  UIADD3.X UR5, URZ, UR5, URZ, UP1, !UPT ;  /* 0x000000053f057290 */ /* 0x000fce0008ffe43f */
[----:B------:R0:W-:Y:S02]  /*0140*/  UTMACCTL.PF [UR6] ;  /* 0x00000000060079b9 */ /* 0x0001e40008040000 */
[----:B------:R0:W-:Y:S02]  /*0150*/  UTMACCTL.PF [UR4] ;  /* 0x00000000040079b9 */ /* 0x0001e40008040000 */
[----:B0-----:R-:W-:Y:S01]  /*0160*/  NOP ;  /* 0x0000000000007918 */ /* 0x001fe20000000000 */
.L_x_1:
[----:B------:R-:W-:Y:S05]  /*0170*/  BSYNC B0 ;  /* 0x0000000000007941 */ /* 0x000fea0003800000 */
.L_x_0:
[----:B------:R-:W0:Y:S01]  /*0180*/  SHFL.IDX PT, R5, R0, RZ, 0x1f ;  /* 0x00001fff00057589 */ /* 0x000e2200000e0000 */
[----:B--2---:R-:W-:Y:S01]  /*0190*/  R2UR UR15, R3 ;  /* 0x00000000030f72ca */ /* 0x004fe200000e0000 */
[----:B------:R-:W-:-:S04]  /*01a0*/  UISETP.NE.AND UP0, UPT, UR8, 0x3, UPT ;  /* 0x000000030800788c */ /* 0x000fc8000bf05270 */
[----:B------:R-:W-:-:S08]  /*01b0*/  UISETP.EQ.OR UP0, UPT, UR8, URZ, !UP0 ;  /* 0x0000003f0800728c */ /* 0x000fd0000c702670 */
[----:B------:R-:W-:Y:S02]  /*01c0*/  UIADD3 UR18, UR15, -0x1, URZ ;  /* 0xffffffff0f127890 */ /* 0x000fe4000fffe03f */
[----:B------:R-:W-:Y:S02]  /*01d0*/  UISETP.EQ.AND UP0, UPT, UR15, URZ, UP0 ;  /* 0x0000003f0f00728c */ /* 0x000fe40008702270 */
[----:B------:R-:W-:Y:S02]  /*01e0*/  UISETP.GE.U32.AND UP1, UPT, UR18, 0x2, UPT ;  /* 0x000000021200788c */ /* 0x000fe4000bf26070 */
[----:B------:R-:W-:Y:S01]  /*01f0*/  USEL UR36, URZ, 0x1, !UP0 ;  /* 0x000000013f247887 */ /* 0x000fe2000c000000 */
[----:B0-----:R-:W-:-:S03]  /*0200*/  ISETP.NE.AND P0, PT, R5, RZ, PT ;  /* 0x000000ff0500720c */ /* 0x001fc60003f05270 */
[----:B------:R-:W-:-:S10]  /*0210*/  USEL UR36, UR36, 0x2, UP1 ;  /* 0x0000000224247887 */ /* 0x000fd40008800000 */
[----:B------:R-:W-:Y:S05]  /*0220*/  @P0 BRA `(.L_x_2) ;  /* 0x0000000000580947 */ /* 0x000fea0003800000 */
[----:B------:R-:W0:Y:S01]  /*0230*/  S2UR UR9, SR_CgaCtaId ;  /* 0x00000000000979c3 */ /* 0x000e220000008800 */
[----:B------:R-:W-:Y:S01]  /*0240*/  UMOV UR4, 0x400 ;  /* 0x0000040000047882 */ /* 0x000fe20000000000 */
[----:B------:R-:W-:Y:S01]  /*0250*/  UMOV UR5, 0x1 ;  /* 0x0000000100057882 */ /* 0x000fe20000000000 */
[----:B------:R-:W-:Y:S01]  /*0260*/  UMOV UR6, 0x80 ;  /* 0x0000008000067882 */ /* 0x000fe20000000000 */
[----:B------:R-:W-:Y:S01]  /*0270*/  ELECT P0, URZ, PT ;  /* 0x00000000003f782f */ /* 0x000fe20003800000 */
[----:B------:R-:W-:-:S04]  /*0280*/  UIADD3 UR6, -UR6, 0x100000, URZ ;  /* 0x0010000006067890 */ /* 0x000fc8000fffe13f */
[----:B------:R-:W-:Y:S02]  /*0290*/  USHF.L.U32 UR7, UR6, 0xb, URZ ;  /* 0x0000000b06077899 */ /* 0x000fe4000800063f */
[----:B------:R-:W-:Y:S02]  /*02a0*/  USHF.L.U32 UR6, UR6, 0x1, URZ ;  /* 0x0000000106067899 */ /* 0x000fe4000800063f */
[----:B0-----:R-:W-:Y:S02]  /*02b0*/  ULEA UR9, UR9, UR4, 0x18 ;  /* 0x0000000409097291 */ /* 0x001fe4000f8ec03f */
[----:B------:R-:W-:-:S04]  /*02c0*/  UIADD3 UR4, -UR5, 0x100000, URZ ;  /* 0x0010000005047890 */ /* 0x000fc8000fffe13f */
[----:B------:R-:W-:Y:S02]  /*02d0*/  USHF.L.U32 UR5, UR4, 0xb, URZ ;  /* 0x0000000b04057899 */ /* 0x000fe4000800063f */
[----:B------:R-:W-:Y:S01]  /*02e0*/  USHF.L.U32 UR4, UR4, 0x1, URZ ;  /* 0x0000000104047899 */ /* 0x000fe2000800063f */
[----:B------:R-:W0:Y:S11]  /*02f0*/  FENCE.VIEW.ASYNC.S ;  /* 0x00000000000073c6 */ /* 0x000e360000000000 */
[----:B0-----:R0:W1:Y:S01]  /*0300*/  SYNCS.EXCH.64 URZ, [UR9], UR4 ;  /* 0x00000004093f75b2 */ /* 0x0010620008000100 */
[----:B------:R0:W2:Y:S01]  /*0310*/  SYNCS.EXCH.64 URZ, [UR9+0x20], UR6 ;  /* 0x00002006093f75b2 */ /* 0x0000a20008000100 */
[----:B------:R0:W3:Y:S01]  /*0320*/  SYNCS.EXCH.64 URZ, [UR9+0x8], UR4 ;  /* 0x00000804093f75b2 */ /* 0x0000e20008000100 */
[----:B------:R0:W4:Y:S01]  /*0330*/  SYNCS.EXCH.64 URZ, [UR9+0x28], UR6 ;  /* 0x00002806093f75b2 */ /* 0x0001220008000100 */
[----:B------:R0:W0:Y:S01]  /*0340*/  SYNCS.EXCH.64 URZ, [UR9+0x10], UR4 ;  /* 0x00001004093f75b2 */ /* 0x0000220008000100 */
[----:B------:R0:W0:Y:S01]  /*0350*/  SYNCS.EXCH.64 URZ, [UR9+0x30], UR6 ;  /* 0x00003006093f75b2 */ /* 0x0000220008000100 */
[----:B------:R0:W0:Y:S01]  /*0360*/  SYNCS.EXCH.64 URZ, [UR9+0x18], UR4 ;  /* 0x00001804093f75b2 */ /* 0x0000220008000100 */
[----:B------:R0:W0:Y:S01]  /*0370*/  SYNCS.EXCH.64 URZ, [UR9+0x38], UR6 ;  /* 0x00003806093f75b2 */ /* 0x0000220008000100 */
[----:B------:R-:W-:Y:S01]  /*0380*/  NOP ;  /* 0x0000000000007918 */ /* 0x000fe20000000000 */
.L_x_2:
[----:B------:R-:W5:Y:S01]  /*0390*/  SHFL.IDX PT, R5, R0, RZ, 0x1f ;  /* 0x00001fff00057589 */ /* 0x000f6200000e0000 */
[----:B------:R-:W-:Y:S01]  /*03a0*/  ELECT P0, URZ, PT ;  /* 0x00000000003f782f */ /* 0x000fe20003800000 */
[----:B------:R-:W-:Y:S01]  /*03b0*/  NOP ;  /* 0x0000000000007918 */ /* 0x000fe20000000000 */
[----:B------:R-:W-:Y:S01]  /*03c0*/  ELECT P1, URZ, PT ;  /* 0x00000000003f782f */ /* 0x000fe20003820000 */
[----:B------:R-:W1:Y:S01]  /*03d0*/  SHFL.IDX PT, R3, R0, RZ, 0x1f ;  /* 0x00001fff00037589 */ /* 0x000e6200000e0000 */
[----:B0-----:R-:W-:Y:S01]  /*03e0*/  UMOV UR4, 0x20 ;  /* 0x0000002000047882 */ /* 0x001fe20000000000 */
[----:B------:R-:W-:Y:S01]  /*03f0*/  UMOV UR12, 0x80 ;  /* 0x00000080000c7882 */ /* 0x000fe20000000000 */
[----:B------:R-:W-:Y:S01]  /*0400*/  NOP ;  /* 0x0000000000007918 */ /* 0x000fe20000000000 */
[----:B------:R0:W0:Y:S01]  /*0410*/  SHFL.IDX PT, R95, R2, RZ, 0x1f ;  /* 0x00001fff025f7589 */ /* 0x00002200000e0000 */
[----:B------:R-:W-:Y:S01]  /*0420*/  ULDC.64 UR54, c[0x0][0x208] ;  /* 0x0000820000367ab9 */ /* 0x000fe20000000a00 */
[----:B-----5:R-:W-:-:S02]  /*0430*/  ISETP.NE.OR P0, PT, R5, RZ, !P0 ;  /* 0x000000ff0500720c */ /* 0x020fc40004705670 */
[----:B-1----:R-:W-:Y:S02]  /*0440*/  ISETP.NE.OR P1, PT, R3, RZ, !P1 ;  /* 0x000000ff0300720c */ /* 0x002fe40004f25670 */
[----:B------:R-:W-:-:S04]  /*0450*/  SHF.R.S32.HI R3, RZ, 0x1f, R4 ;  /* 0x0000001fff037819 */ /* 0x000fc80000011404 */
[----:B------:R-:W-:-:S05]  /*0460*/  LEA.HI R3, R3, R4, RZ, 0x7 ;  /* 0x0000000403037211 */ /* 0x000fca00078f38ff */
[----:B------:R-:W-:Y:S01]  /*0470*/  VOTEU.ALL UP0, P0 ;  /* 0x00000000003f7886 */ /* 0x000fe20000000000 */
[----:B------:R-:W-:Y:S01]  /*0480*/  LOP3.LUT R3, R3, 0xffffff80, RZ, 0xc0, !PT ;  /* 0xffffff8003037812 */ /* 0x000fe200078ec0ff */
[----:B------:R-:W-:-:S03]  /*0490*/  VOTEU.ALL UP1, P1 ;  /* 0x00000000003f7886 */ /* 0x000fc60000820000 */
[----:B------:R-:W1:Y:S01]  /*04a0*/  @!UP0 S2UR UR7, SR_CgaCtaId ;  /* 0x00000000000789c3 */ /* 0x000e620000008800 */
[----:B------:R-:W-:Y:S01]  /*04b0*/  @!UP0 UMOV UR6, 0x400 ;  /* 0x0000040000068882 */ /* 0x000fe20000000000 */
[----:B------:R-:W-:-:S04]  /*04c0*/  @!UP0 UIADD3 UR4, -UR4, 0x100000, URZ ;  /* 0x0010000004048890 */ /* 0x000fc8000fffe13f */
[----:B------:R-:W-:Y:S02]  /*04d0*/  @!UP0 USHF.L.U32 UR5, UR4, 0xb, URZ ;  /* 0x0000000b04058899 */ /* 0x000fe4000800063f */
[----:B------:R-:W-:Y:S01]  /*04e0*/  @!UP0 USHF.L.U32 UR4, UR4, 0x1, URZ ;  /* 0x0000000104048899 */ /* 0x000fe2000800063f */
[----:B------:R-:W-:Y:S01]  /*04f0*/  IMAD.IADD R3, R4, 0x1, -R3 ;  /* 0x0000000104037824 */ /* 0x000fe200078e0a03 */
[----:B------:R-:W-:Y:S01]  /*0500*/  @!UP1 UMOV UR10, 0x400 ;  /* 0x00000400000a9882 */ /* 0x000fe20000000000 */
[----:B------:R-:W-:Y:S01]  /*0510*/  VOTEU.ALL UP2, P1 ;  /* 0x00000000003f7886 */ /* 0x000fe20000840000 */
[----:B------:R-:W-:Y:S01]  /*0520*/  VOTEU.ALL UP3, P1 ;  /* 0x00000000003f7886 */ /* 0x000fe20000860000 */
[----:B------:R-:W-:Y:S01]  /*0530*/  VOTEU.ALL UP4, P1 ;  /* 0x00000000003f7886 */ /* 0x000fe20000880000 */
[----:B------:R-:W5:Y:S01]  /*0540*/  @!UP1 S2UR UR11, SR_CgaCtaId ;  /* 0x00000000000b99c3 */ /* 0x000f620000008800 */
[----:B------:R-:W-:Y:S01]  /*0550*/  VOTEU.ALL UP5, P1 ;  /* 0x00000000003f7886 */ /* 0x000fe200008a0000 */
[----:B------:R-:W-:Y:S01]  /*0560*/  ISETP.NE.AND P1, PT, RZ, UR15, PT ;  /* 0x0000000fff007c0c */ /* 0x000fe2000bf25270 */
[----:B-1----:R-:W-:-:S02]  /*0570*/  @!UP0 ULEA UR9, UR7, UR6, 0x18 ;  /* 0x0000000607098291 */ /* 0x002fc4000f8ec03f */
[----:B------:R-:W-:-:S04]  /*0580*/  @!UP1 UIADD3 UR6, -UR12, 0x100000, URZ ;  /* 0x001000000c069890 */ /* 0x000fc8000fffe13f */
[----:B------:R-:W-:Y:S02]  /*0590*/  @!UP1 USHF.L.U32 UR7, UR6, 0xb, URZ ;  /* 0x0000000b06079899 */ /* 0x000fe4000800063f */
[----:B------:R-:W-:Y:S01]  /*05a0*/  @!UP1 USHF.L.U32 UR6, UR6, 0x1, URZ ;  /* 0x0000000106069899 */ /* 0x000fe2000800063f */
[----:B------:R-:W-:Y:S01]  /*05b0*/  VOTEU.ALL UP0, P0 ;  /* 0x00000000003f7886 */ /* 0x000fe20000000000 */
[----:B-----5:R-:W-:Y:S01]  /*05c0*/  @!UP1 ULEA UR10, UR11, UR10, 0x18 ;  /* 0x0000000a0b0a9291 */ /* 0x020fe2000f8ec03f */
[----:B------:R-:W-:Y:S01]  /*05d0*/  VOTEU.ALL UP1, P0 ;  /* 0x00000000003f7886 */ /* 0x000fe20000020000 */
[----:B------:R-:W1:Y:S02]  /*05e0*/  FENCE.VIEW.ASYNC.S ;  /* 0x00000000000073c6 */ /* 0x000e640000000000 */
[----:B-1----:R-:W2:Y:S02]  /*05f0*/  @!UP0 SYNCS.EXCH.64 URZ, [UR9+0x70], UR4 ;  /* 0x00007004093f85b2 */ /* 0x002ea40008000100 */
[----:B------:R1:W2:Y:S01]  /*0600*/  @!UP1 SYNCS.EXCH.64 URZ, [UR9+0x78], UR4 ;  /* 0x00007804093f95b2 */ /* 0x0002a20008000100 */
[----:B------:R-:W-:Y:S01]  /*0610*/  NOP ;  /* 0x0000000000007918 */ /* 0x000fe20000000000 */
[----:B-1----:R-:W-:-:S02]  /*0620*/  ULDC.64 UR4, c[0x0][0x598] ;  /* 0x0001660000047ab9 */ /* 0x002fc40000000a00 */
[----:B------:R-:W-:Y:S02]  /*0630*/  ISETP.NE.U32.AND P0, PT, RZ, UR4, PT ;  /* 0x00000004ff007c0c */ /* 0x000fe4000bf05070 */
[----:B------:R1:W2:Y:S02]  /*0640*/  @!UP2 SYNCS.EXCH.64 URZ, [UR10+0x50], UR6 ;  /* 0x000050060a3fa5b2 */ /* 0x0002a40008000100 */
[----:B------:R-:W-:Y:S01]  /*0650*/  ISETP.NE.AND.EX P0, PT, RZ, UR5, PT, P0 ;  /* 0x00000005ff007c0c */ /* 0x000fe2000bf05300 */
[----:B------:R1:W2:Y:S01]  /*0660*/  @!UP3 SYNCS.EXCH.64 URZ, [UR10+0x58], UR6 ;  /* 0x000058060a3fb5b2 */ /* 0x0002a20008000100 */
[----:B------:R1:W2:Y:S01]  /*0670*/  @!UP4 SYNCS.EXCH.64 URZ, [UR10+0x60], UR6 ;  /* 0x000060060a3fc5b2 */ /* 0x0002a20008000100 */
[----:B------:R1:W2:Y:S01]  /*0680*/  @!UP5 SYNCS.EXCH.64 URZ, [UR10+0x68], UR6 ;  /* 0x000068060a3fd5b2 */ /* 0x0002a20008000100 */
[----:B------:R-:W-:Y:S01]  /*0690*/  NOP ;  /* 0x0000000000007918 */ /* 0x000fe20000000000 */
[----:B--234-:R-:W-:Y:S08]  /*06a0*/  BAR.SYNC.DEFER_BLOCKING 0x0 ;  /* 0x0000000000007b1d */ /* 0x01cff00000010000 */
[----:B01----:R-:W-:Y:S05]  /*06b0*/  @!P0 BRA `(.L_x_3) ;  /* 0x00000000001c8947 */ /* 0x003fea0003800000 */
[----:B------:R-:W0:Y:S02]  /*06c0*/  LDC.64 R6, c[0x0][0x598] ;  /* 0x00016600ff067b82 */ /* 0x000e240000000a00 */
[----:B0-----:R-:W2:Y:S02]  /*06d0*/  LDG.E.64 R6, desc[UR54][R6.64] ;  /* 0x0000003606067981 */ /* 0x001ea4000c1e1b00 */
[----:B--2---:R-:W-:-:S04]  /*06e0*/  ISETP.NE.U32.AND P0, PT, R6, RZ, PT ;  /* 0x000000ff0600720c */ /* 0x004fc80003f05070 */
[----:B------:R-:W-:-:S13]  /*06f0*/  ISETP.NE.AND.EX P0, PT, R7, RZ, PT, P0 ;  /* 0x000000ff0700720c */ /* 0x000fda0003f05300 */
[----:B------:R-:W-:Y:S05]  /*0700*/  @!P0 BRA `(.L_x_3) ;  /* 0x0000000000088947 */ /* 0x000fea0003800000 */
[----:B------:R1:W5:Y:S01]  /*0710*/  LD.E R22, desc[UR54][R6.64] ;  /* 0x0000003606167980 */ /* 0x000362000c101900 */
[----:B------:R-:W-:Y:S05]  /*0720*/  BRA `(.L_x_4) ;  /* 0x0000000000247947 */ /* 0x000fea0003800000 */
.L_x_3:
[----:B------:R-:W-:Y:S02]  /*0730*/  ULDC.64 UR4, c[0x0][0x588] ;  /* 0x0001620000047ab9 */ /* 0x000fe40000000a00 */
[----:B------:R-:W-:-:S04]  /*0740*/  ISETP.NE.U32.AND P0, PT, RZ, UR4, PT ;  /* 0x00000004ff007c0c */ /* 0x000fc8000bf05070 */
[----:B------:R-:W-:-:S13]  /*0750*/  ISETP.NE.AND.EX P0, PT, RZ, UR5, PT, P0 ;  /* 0x00000005ff007c0c */ /* 0x000fda000bf05300 */
[----:B------:R-:W-:Y:S05]  /*0760*/  @!P0 BRA `(.L_x_5) ;  /* 0x00000000000c8947 */ /* 0x000fea0003800000 */
[----:B------:R-:W0:Y:S02]  /*0770*/  LDC.64 R22, c[0x0][0x588] ;  /* 0x00016200ff167b82 */ /* 0x000e240000000a00 */
[----:B0-----:R0:W5:Y:S01]  /*0780*/  LDG.E R22, desc[UR54][R22.64] ;  /* 0x0000003616167981 */ /* 0x001162000c1e1900 */
[----:B------:R-:W-:Y:S05]  /*0790*/  BRA `(.L_x_4) ;  /* 0x0000000000087947 */ /* 0x000fea0003800000 */
.L_x_5:
[----:B------:R-:W-:Y:S02]  /*07a0*/  ULDC UR4, c[0x0][0x580] ;  /* 0x0001600000047ab9 */ /* 0x000fe40000000800 */
[----:B------:R-:W-:-:S07]  /*07b0*/  IMAD.U32 R22, RZ, RZ, UR4 ;  /* 0x00000004ff167e24 */ /* 0x000fce000f8e00ff */
.L_x_4:
[----:B------:R-:W-:Y:S02]  /*07c0*/  ULDC.64 UR4, c[0x0][0x5a0] ;  /* 0x0001680000047ab9 */ /* 0x000fe40000000a00 */
[----:B------:R-:W-:-:S04]  /*07d0*/  ISETP.NE.U32.AND P0, PT, RZ, UR4, PT ;  /* 0x00000004ff007c0c */ /* 0x000fc8000bf05070 */
[----:B------:R-:W-:-:S13]  /*07e0*/  ISETP.NE.AND.EX P0, PT, RZ, UR5, PT, P0 ;  /* 0x00000005ff007c0c */ /* 0x000fda000bf05300 */
[----:B------:R-:W-:Y:S05]  /*07f0*/  @!P0 BRA `(.L_x_6) ;  /* 0x00000000001c8947 */ /* 0x000fea0003800000 */
[----:B-1----:R-:W1:Y:S02]  /*0800*/  LDC.64 R6, c[0x0][0x5a0] ;  /* 0x00016800ff067b82 */ /* 0x002e640000000a00 */
[----:B-1----:R-:W2:Y:S02]  /*0810*/  LDG.E.64 R6, desc[UR54][R6.64] ;  /* 0x0000003606067981 */ /* 0x002ea4000c1e1b00 */
[----:B--2---:R-:W-:-:S04]  /*0820*/  ISETP.NE.U32.AND P0, PT, R6, RZ, PT ;  /* 0x000000ff0600720c */ /* 0x004fc80003f05070 */
[----:B------:R-:W-:-:S13]  /*0830*/  ISETP.NE.AND.EX P0, PT, R7, RZ, PT, P0 ;  /* 0x000000ff0700720c */ /* 0x000fda0003f05300 */
[----:B------:R-:W-:Y:S05]  /*0840*/  @!P0 BRA `(.L_x_6) ;  /* 0x0000000000088947 */ /* 0x000fea0003800000 */
[----:B0-----:R2:W5:Y:S01]  /*0850*/  LD.E R23, desc[UR54][R6.64] ;  /* 0x0000003606177980 */ /* 0x001562000c101900 */
[----:B------:R-:W-:Y:S05]  /*0860*/  BRA `(.L_x_7) ;  /* 0x0000000000247947 */ /* 0x000fea0003800000 */
.L_x_6:
[----:B------:R-:W-:Y:S02]  /*0870*/  ULDC.64 UR4, c[0x0][0x590] ;  /* 0x0001640000047ab9 */ /* 0x000fe40000000a00 */
[----:B------:R-:W-:-:S04]  /*0880*/  ISETP.NE.U32.AND P0, PT, RZ, UR4, PT ;  /* 0x00000004ff007c0c */ /* 0x000fc8000bf05070 */
[----:B------:R-:W-:-:S13]  /*0890*/  ISETP.NE.AND.EX P0, PT, RZ, UR5, PT, P0 ;  /* 0x00000005ff007c0c */ /* 0x000fda000bf05300 */
[----:B------:R-:W-:Y:S05]  /*08a0*/  @!P0 BRA `(.L_x_8) ;  /* 0x00000000000c8947 */ /* 0x000fea0003800000 */
[----:B-1----:R-:W0:Y:S02]  /*08b0*/  LDC.64 R6, c[0x0][0x590] ;  /* 0x00016400ff067b82 */ /* 0x002e240000000a00 */
[----:B0-----:R0:W5:Y:S01]  /*08c0*/  LDG.E R23, desc[UR54][R6.64] ;  /* 0x0000003606177981 */ /* 0x001162000c1e1900 */
[----:B------:R-:W-:Y:S05]  /*08d0*/  BRA `(.L_x_7) ;  /* 0x0000000000087947 */ /* 0x000fea0003800000 */
.L_x_8:
[----:B------:R-:W-:Y:S02]  /*08e0*/  ULDC UR4, c[0x0][0x584] ;  /* 0x0001610000047ab9 */ /* 0x000fe40000000800 */
[----:B0-----:R-:W-:-:S07]  /*08f0*/  IMAD.U32 R23, RZ, RZ, UR4 ;  /* 0x00000004ff177e24 */ /* 0x001fce000f8e00ff */
.L_x_7:
[----:B------:R-:W3:Y:S01]  /*0900*/  S2UR UR10, SR_CTAID.Y ;  /* 0x00000000000a79c3 */ /* 0x000ee20000002600 */
[----:B------:R-:W-:Y:S01]  /*0910*/  ULDC UR5, c[0x0][0x65c] ;  /* 0x0001970000057ab9 */ /* 0x000fe20000000800 */
[----:B------:R-:W-:Y:S01]  /*0920*/  UISETP.NE.AND UP0, UPT, UR15, 0x2, UPT ;  /* 0x000000020f00788c */ /* 0x000fe2000bf05270 */
[----:B------:R-:W-:Y:S01]  /*0930*/  IMAD.MOV.U32 R18, RZ, RZ, -0x1 ;  /* 0xffffffffff127424 */ /* 0x000fe200078e00ff */
[----:B------:R-:W-:Y:S01]  /*0940*/  UISETP.NE.AND UP2, UPT, UR5, 0x1, UPT ;  /* 0x000000010500788c */ /* 0x000fe2000bf45270 */
[----:B------:R-:W-:Y:S02]  /*0950*/  IMAD.MOV.U32 R2, RZ, RZ, -0x1 ;  /* 0xffffffffff027424 */ /* 0x000fe400078e00ff */
[----:B------:R-:W-:Y:S01]  /*0960*/  IMAD.MOV.U32 R19, RZ, RZ, -0x1 ;  /* 0xffffffffff137424 */ /* 0x000fe200078e00ff */
[----:B------:R-:W4:Y:S01]  /*0970*/  S2UR UR4, SR_CTAID.X ;  /* 0x00000000000479c3 */ /* 0x000f220000002500 */
[----:B------:R-:W-:-:S06]  /*0980*/  UP2UR UR38, UPR, URZ, 0x4 ;  /* 0x000000043f267883 */ /* 0x000fcc0008000000 */
[----:B------:R-:W-:Y:S01]  /*0990*/  @UP2 ULDC UR12, c[0x0][0x10] ;  /* 0x00000400000c2ab9 */ /* 0x000fe20000000800 */
[----:B------:R-:W-:Y:S01]  /*09a0*/  @UP2 UMOV UR7, URZ ;  /* 0x0000003f00072c82 */ /* 0x000fe20008000000 */
[----:B------:R-:W-:Y:S01]  /*09b0*/  @UP2 UMOV UR5, URZ ;  /* 0x0000003f00052c82 */ /* 0x000fe20008000000 */
[----:B012---:R-:W0:Y:S01]  /*09c0*/  LDC.64 R6, c[0x0][0x650] ;  /* 0x00019400ff067b82 */ /* 0x007e220000000a00 */
[----:B---3--:R-:W-:Y:S02]  /*09d0*/  @UP2 UMOV UR9, UR10 ;  /* 0x0000000a00092c82 */ /* 0x008fe40008000000 */
[----:B------:R-:W-:Y:S01]  /*09e0*/  @UP2 UMOV UR6, UR9 ;  /* 0x0000000900062c82 */ /* 0x000fe20008000000 */
[----:B------:R-:W-:Y:S01]  /*09f0*/  @!UP2 UMOV UR9, UR10 ;  /* 0x0000000a0009ac82 */ /* 0x000fe20008000000 */
[----:B----4-:R-:W-:-:S03]  /*0a00*/  @UP2 UIMAD.WIDE.U32 UR12, UR4, UR12, UR6 ;  /* 0x0000000c040c22a5 */ /* 0x010fc6000f8e0006 */
[----:B------:R-:W-:Y:S01]  /*0a10*/  @!UP2 ULDC UR6, c[0x0][0xc] ;  /* 0x000003000006aab9 */ /* 0x000fe20000000800 */
[----:B------:R-:W-:Y:S01]  /*0a20*/  @UP2 UIADD3 UR14, UR13, UR5, URZ ;  /* 0x000000050d0e2290 */ /* 0x000fe2000fffe03f */
[----:B------:R-:W-:Y:S02]  /*0a30*/  ULDC UR10, c[0x0][0xc] ;  /* 0x00000300000a7ab9 */ /* 0x000fe40000000800 */
[----:B------:R-:W-:Y:S01]  /*0a40*/  UMOV UR5, URZ ;  /* 0x0000003f00057c82 */ /* 0x000fe20008000000 */
[----:B------:R-:W-:Y:S01]  /*0a50*/  ULDC UR11, c[0x0][0x10] ;  /* 0x00000400000b7ab9 */ /* 0x000fe20000000800 */
[----:B------:R-:W-:Y:S02]  /*0a60*/  @!UP2 UIMAD.WIDE.U32 UR6, UR6, UR9, UR4 ;  /* 0x000000090606a2a5 */ /* 0x000fe4000f8e0004 */
[----:B------:R-:W-:Y:S01]  /*0a70*/  UIMAD.WIDE.U32 UR10, UR10, UR11, URZ ;  /* 0x0000000b0a0a72a5 */ /* 0x000fe2000f8e003f */
[----:B------:R-:W-:-:S03]  /*0a80*/  ULDC UR13, c[0x0][0x14] ;  /* 0x00000500000d7ab9 */ /* 0x000fc60000000800 */
[----:B------:R-:W-:Y:S02]  /*0a90*/  UIMAD.WIDE.U32 UR52, UR10, UR13, URZ ;  /* 0x0000000d0a3472a5 */ /* 0x000fe4000f8e003f */
[----:B------:R-:W-:Y:S01]  /*0aa0*/  UIMAD UR37, UR11, UR13, URZ ;  /* 0x0000000d0b2572a4 */ /* 0x000fe2000f8e023f */
[----:B------:R-:W-:Y:S01]  /*0ab0*/  @!UP2 UMOV UR12, UR6 ;  /* 0x00000006000cac82 */ /* 0x000fe20008000000 */
[----:B------:R-:W-:Y:S02]  /*0ac0*/  @!UP2 UMOV UR14, UR7 ;  /* 0x00000007000eac82 */ /* 0x000fe40008000000 */
[----:B------:R-:W-:Y:S02]  /*0ad0*/  UIADD3 UR37, UR53, UR37, URZ ;  /* 0x0000002535257290 */ /* 0x000fe4000fffe03f */
[----:B------:R-:W-:-:S04]  /*0ae0*/  UIADD3 UR6, UP1, UR12, UR52, URZ ;  /* 0x000000340c067290 */ /* 0x000fc8000ff3e03f */
[----:B------:R-:W-:Y:S02]  /*0af0*/  UIADD3.X UR7, UR14, UR37, URZ, UP1, !UPT ;  /* 0x000000250e077290 */ /* 0x000fe40008ffe43f */
[----:B------:R-:W-:Y:S02]  /*0b00*/  USEL UR6, UR6, UR12, !UP0 ;  /* 0x0000000c06067287 */ /* 0x000fe4000c000000 */
[----:B------:R-:W-:-:S04]  /*0b10*/  USEL UR7, UR7, UR14, !UP0 ;  /* 0x0000000e07077287 */ /* 0x000fc8000c000000 */
[----:B0-----:R-:W-:Y:S01]  /*0b20*/  ISETP.LE.U32.AND P0, PT, R6, UR6, PT ;  /* 0x0000000606007c0c */ /* 0x001fe2000bf03070 */
[----:B------:R-:W-:Y:S02]  /*0b30*/  IMAD.U32 R16, RZ, RZ, UR6 ;  /* 0x00000006ff107e24 */ /* 0x000fe4000f8e00ff */
[----:B------:R-:W-:Y:S02]  /*0b40*/  IMAD.U32 R0, RZ, RZ, UR7 ;  /* 0x00000007ff007e24 */ /* 0x000fe4000f8e00ff */
[----:B------:R-:W-:-:S03]  /*0b50*/  IMAD.U32 R17, RZ, RZ, UR7 ;  /* 0x00000007ff117e24 */ /* 0x000fc6000f8e00ff */
[----:B------:R-:W-:Y:S02]  /*0b60*/  ISETP.GE.U32.AND.EX P0, PT, R0, R7, PT, P0 ;  /* 0x000000070000720c */ /* 0x000fe40003f06100 */
[----:B------:R-:W-:-:S11]  /*0b70*/  PRMT R0, RZ, 0x7610, R0 ;  /* 0x00007610ff007816 */ /* 0x000fd60000000000 */
[----:B------:R-:W-:Y:S05]  /*0b80*/  @P0 BRA `(.L_x_9) ;  /* 0x00000004008c0947 */ /* 0x000fea0003800000 */
[----:B------:R-:W-:Y:S01]  /*0b90*/  I2FP.F32.U32 R0, UR4 ;  /* 0x0000000400007c45 */ /* 0x000fe20008201000 */
[----:B------:R-:W-:Y:S01]  /*0ba0*/  ULDC.64 UR16, c[0x0][0x628] ;  /* 0x00018a0000107ab9 */ /* 0x000fe20000000a00 */
[----:B------:R-:W-:Y:S01]  /*0bb0*/  ULDC UR6, c[0x0][0x150] ;  /* 0x0000540000067ab9 */ /* 0x000fe20000000800 */
[----:B------:R-:W-:Y:S01]  /*0bc0*/  ISETP.NE.U32.AND P0, PT, RZ, UR16, PT ;  /* 0x00000010ff007c0c */ /* 0x000fe2000bf05070 */
[----:B------:R-:W-:Y:S01]  /*0bd0*/  ULDC UR15, c[0x0][0x630] ;  /* 0x00018c00000f7ab9 */ /* 0x000fe20000000800 */
[----:B------:R-:W-:Y:S01]  /*0be0*/  FMUL R0, R0, UR6 ;  /* 0x0000000600007c20 */ /* 0x000fe20008400000 */
[----:B------:R-:W-:Y:S01]  /*0bf0*/  R2UR UR19, R16 ;  /* 0x00000000101372ca */ /* 0x000fe200000e0000 */
[----:B------:R-:W-:Y:S01]  /*0c00*/  ULDC UR21, c[0x0][0x154] ;  /* 0x0000550000157ab9 */ /* 0x000fe20000000800 */
[----:B------:R-:W-:Y:S01]  /*0c10*/  ISETP.NE.AND.EX P0, PT, RZ, UR17, PT, P0 ;  /* 0x00000011ff007c0c */ /* 0x000fe2000bf05300 */
[----:B------:R0:W1:Y:S01]  /*0c20*/  F2I.U32.TRUNC.NTZ R2, R0 ;  /* 0x0000000000027305 */ /* 0x000062000020f000 */
[----:B------:R-:W-:-:S02]  /*0c30*/  R2UR UR20, R17 ;  /* 0x00000000111472ca */ /* 0x000fc400000e0000 */
[----:B------:R-:W-:Y:S02]  /*0c40*/  R2UR UR6, R16 ;  /* 0x00000000100672ca */ /* 0x000fe400000e0000 */
[----:B------:R-:W-:-:S07]  /*0c50*/  R2UR UR7, R17 ;  /* 0x00000000110772ca */ /* 0x000fce00000e0000 */
[----:B0-----:R-:W-:Y:S08]  /*0c60*/  @!P0 BRA `(.L_x_10) ;  /* 0x0000000000308947 */ /* 0x001ff00003800000 */
[----:B------:R-:W-:Y:S01]  /*0c70*/  R2UR UR6, R16 ;  /* 0x00000000100672ca */ /* 0x000fe200000e0000 */
[----:B------:R-:W-:Y:S01]  /*0c80*/  ULDC UR12, c[0x0][0x634] ;  /* 0x00018d00000c7ab9 */ /* 0x000fe20000000800 */
[----:B------:R-:W-:-:S11]  /*0c90*/  R2UR UR14, R17 ;  /* 0x00000000110e72ca */ /* 0x000fd600000e0000 */
[----:B------:R-:W-:-:S04]  /*0ca0*/  UIADD3 UR12, UP1, UR6, UR12, URZ ;  /* 0x0000000c060c7290 */ /* 0x000fc8000ff3e03f */
[----:B------:R-:W-:-:S04]  /*0cb0*/  UIADD3.X UR14, URZ, UR14, URZ, UP1, !UPT ;  /* 0x0000000e3f0e7290 */ /* 0x000fc80008ffe43f */
[----:B------:R-:W-:-:S04]  /*0cc0*/  UIMAD.WIDE.U32 UR6, UR14, UR16, URZ ;  /* 0x000000100e0672a5 */ /* 0x000fc8000f8e003f */
[----:B------:R-:W-:Y:S02]  /*0cd0*/  UIMAD.WIDE.U32 UR10, UP1, UR12, UR17, UR6 ;  /* 0x000000110c0a72a5 */ /* 0x000fe4000f820006 */
[----:B------:R-:W-:Y:S02]  /*0ce0*/  UIMAD.WIDE.U32 UR6, UR12, UR16, URZ ;  /* 0x000000100c0672a5 */ /* 0x000fe4000f8e003f */
[----:B------:R-:W-:Y:S02]  /*0cf0*/  UIADD3.X UR13, URZ, URZ, URZ, UP1, !UPT ;  /* 0x0000003f3f0d7290 */ /* 0x000fe40008ffe43f */
[----:B------:R-:W-:Y:S01]  /*0d00*/  UIADD3 URZ, UP1, UR7, UR10, URZ ;  /* 0x0000000a073f7290 */ /* 0x000fe2000ff3e03f */
[----:B------:R-:W-:-:S03]  /*0d10*/  UMOV UR12, UR11 ;  /* 0x0000000b000c7c82 */ /* 0x000fc60008000000 */
[----:B------:R-:W-:-:S12]  /*0d20*/  UIMAD.WIDE.U32.X UR6, UR14, UR17, UR12, UP1 ;  /* 0x000000110e0672a5 */ /* 0x000fd800088e040c */
.L_x_10:
[----:B------:R-:W-:Y:S01]  /*0d30*/  USHF.R.U64 UR5, UR6, UR15, UR7 ;  /* 0x0000000f06057299 */ /* 0x000fe20008001207 */
[----:B------:R-:W-:Y:S01]  /*0d40*/  I2FP.F32.U32 R0, UR9 ;  /* 0x0000000900007c45 */ /* 0x000fe20008201000 */
[----:B------:R-:W-:Y:S01]  /*0d50*/  USHF.R.U32.HI UR6, URZ, UR15, UR7 ;  /* 0x0000000f3f067299 */ /* 0x000fe20008011607 */
[----:B-1----:R-:W-:Y:S01]  /*0d60*/  R2UR UR14, R2 ;  /* 0x00000000020e72ca */ /* 0x002fe200000e0000 */
[----:B------:R-:W-:Y:S02]  /*0d70*/  UIADD3 UR17, UP1, URZ, -UR5, URZ ;  /* 0x800000053f117290 */ /* 0x000fe4000ff3e03f */
[----:B------:R-:W-:Y:S01]  /*0d80*/  FMUL R0, R0, UR21 ;  /* 0x0000001500007c20 */ /* 0x000fe20008400000 */
[----:B------:R-:W-:Y:S01]  /*0d90*/  ULDC.64 UR10, c[0x0][0x620] ;  /* 0x00018800000a7ab9 */ /* 0x000fe20000000a00 */
[----:B------:R-:W-:Y:S01]  /*0da0*/  UIADD3.X UR6, URZ, ~UR6, URZ, UP1, !UPT ;  /* 0x800000063f067290 */ /* 0x000fe20008ffe43f */
[----:B------:R-:W-:Y:S01]  /*0db0*/  UMOV UR12, UR19 ;  /* 0x00000013000c7c82 */ /* 0x000fe20008000000 */
[----:B------:R-:W-:-:S02]  /*0dc0*/  UMOV UR13, UR20 ;  /* 0x00000014000d7c82 */ /* 0x000fc40008000000 */
[----:B------:R-:W-:Y:S01]  /*0dd0*/  UIMAD UR6, UR6, UR10, URZ ;  /* 0x0000000a060672a4 */ /* 0x000fe2000f8e023f */
[----:B------:R-:W0:Y:S01]  /*0de0*/  F2I.U32.TRUNC.NTZ R0, R0 ;  /* 0x0000000000007305 */ /* 0x000e22000020f000 */
[----:B------:R-:W-:Y:S02]  /*0df0*/  UIMAD.WIDE.U32 UR12, UR17, UR10, UR12 ;  /* 0x0000000a110c72a5 */ /* 0x000fe4000f8e000c */
[----:B------:R-:W-:Y:S01]  /*0e00*/  UIMAD UR17, UR17, UR11, UR6 ;  /* 0x0000000b111172a4 */ /* 0x000fe2000f8e0206 */
[----:B------:R-:W-:Y:S01]  /*0e10*/  ULDC UR24, c[0x0][0x658] ;  /* 0x0001960000187ab9 */ /* 0x000fe20000000800 */
[----:B------:R-:W-:Y:S02]  /*0e20*/  UMOV UR22, 0xffffffff ;  /* 0xffffffff00167882 */ /* 0x000fe40000000000 */
[----:B------:R-:W-:Y:S01]  /*0e30*/  UIADD3 UR17, UR13, UR17, URZ ;  /* 0x000000110d117290 */ /* 0x000fe2000fffe03f */
[----:B------:R-:W-:Y:S01]  /*0e40*/  ULDC UR19, c[0x0][0x618] ;  /* 0x0001860000137ab9 */ /* 0x000fe20000000800 */
[----:B------:R-:W-:Y:S01]  /*0e50*/  ULDC.64 UR6, c[0x0][0x640] ;  /* 0x0001900000067ab9 */ /* 0x000fe20000000a00 */
[----:B------:R-:W-:Y:S01]  /*0e60*/  USHF.L.U32 UR13, UR22, UR24, URZ ;  /* 0x00000018160d7299 */ /* 0x000fe2000800063f */
[----:B------:R-:W-:Y:S01]  /*0e70*/  ISETP.NE.U32.AND P0, PT, RZ, UR6, PT ;  /* 0x00000006ff007c0c */ /* 0x000fe2000bf05070 */
[----:B------:R-:W-:-:S02]  /*0e80*/  USHF.R.U64 UR22, UR12, UR19, UR17 ;  /* 0x000000130c167299 */ /* 0x000fc40008001211 */
[----:B------:R-:W-:Y:S01]  /*0e90*/  USHF.R.U32.HI UR12, URZ, UR19, UR17 ;  /* 0x000000133f0c7299 */ /* 0x000fe20008011611 */
[----:B0-----:R-:W-:Y:S01]  /*0ea0*/  R2UR UR16, R0 ;  /* 0x00000000001072ca */ /* 0x001fe200000e0000 */
[----:B------:R-:W-:Y:S01]  /*0eb0*/  ULDC UR21, c[0x0][0x608] ;  /* 0x0001820000157ab9 */ /* 0x000fe20000000800 */
[----:B------:R-:W-:Y:S01]  /*0ec0*/  ISETP.NE.AND.EX P0, PT, RZ, UR7, PT, P0 ;  /* 0x00000007ff007c0c */ /* 0x000fe2000bf05300 */
[----:B------:R-:W-:Y:S02]  /*0ed0*/  USHF.R.U64 UR26, UR22, UR21, UR12 ;  /* 0x00000015161a7299 */ /* 0x000fe4000800120c */
[----:B------:R-:W-:Y:S01]  /*0ee0*/  USHF.R.U32.HI UR12, URZ, UR21, UR12 ;  /* 0x000000153f0c7299 */ /* 0x000fe2000801160c */
[----:B------:R-:W-:Y:S01]  /*0ef0*/  UMOV UR20, 0x1 ;  /* 0x0000000100147882 */ /* 0x000fe20000000000 */
[----:B------:R-:W-:Y:S02]  /*0f00*/  UIADD3 UR14, -UR14, URZ, URZ ;  /* 0x0000003f0e0e7290 */ /* 0x000fe4000fffe13f */
[----:B------:R-:W-:-:S02]  /*0f10*/  USHF.R.U64 UR27, UR26, UR24, UR12 ;  /* 0x000000181a1b7299 */ /* 0x000fc4000800120c */
[----:B------:R-:W-:Y:S01]  /*0f20*/  USHF.L.U32 UR19, UR20, UR24, URZ ;  /* 0x0000001814137299 */ /* 0x000fe2000800063f */
[----:B------:R-:W-:Y:S01]  /*0f30*/  ULDC UR15, c[0x0][0x144] ;  /* 0x00005100000f7ab9 */ /* 0x000fe20000000800 */
[----:B------:R-:W-:Y:S01]  /*0f40*/  ULDC UR10, c[0x0][0x600] ;  /* 0x00018000000a7ab9 */ /* 0x000fe20000000800 */
[----:B------:R-:W-:Y:S02]  /*0f50*/  ULOP3.LUT UR20, URZ, UR13, URZ, 0x33, !UPT ;  /* 0x0000000d3f147292 */ /* 0x000fe4000f8e333f */
[----:B------:R-:W-:Y:S02]  /*0f60*/  USHF.R.U32.HI UR13, URZ, UR24, UR12 ;  /* 0x000000183f0d7299 */ /* 0x000fe4000801160c */
[----:B------:R-:W-:Y:S02]  /*0f70*/  UIADD3 UR11, UR10, -0x1, URZ ;  /* 0xffffffff0a0b7890 */ /* 0x000fe4000fffe03f */
[----:B------:R-:W-:Y:S02]  /*0f80*/  UIADD3 UR23, -UR16, URZ, URZ ;  /* 0x0000003f10177290 */ /* 0x000fe4000fffe13f */
[----:B------:R-:W-:Y:S01]  /*0f90*/  UIMAD UR4, UR15, UR14, UR4 ;  /* 0x0000000e0f0472a4 */ /* 0x000fe2000f8e0204 */
[----:B------:R-:W-:Y:S01]  /*0fa0*/  ULDC UR28, c[0x0][0x148] ;  /* 0x00005200001c7ab9 */ /* 0x000fe20000000800 */
[----:B------:R-:W-:Y:S01]  /*0fb0*/  ULDC UR24, c[0x0][0x648] ;  /* 0x0001920000187ab9 */ /* 0x000fe20000000800 */
[----:B------:R-:W-:Y:S01]  /*0fc0*/  ULDC UR25, c[0x0][0x638] ;  /* 0x00018e0000197ab9 */ /* 0x000fe20000000800 */
[----:B------:R-:W-:Y:S01]  /*0fd0*/  UMOV UR12, UR27 ;  /* 0x0000001b000c7c82 */ /* 0x000fe20008000000 */
[----:B------:R-:W-:Y:S07]  /*0fe0*/  @!P0 BRA `(.L_x_11) ;  /* 0x0000000000308947 */ /* 0x000fee0003800000 */
[----:B------:R-:W-:Y:S02]  /*0ff0*/  ULDC UR16, c[0x0][0x64c] ;  /* 0x0001930000107ab9 */ /* 0x000fe40000000800 */
        /* <DEDUP_REMOVED lines=8> */
[----:B------:R-:W-:-:S07]  /*1080*/  UIMAD.WIDE.U32.X UR6, UR21, UR7, UR16, UP1 ;  /* 0x00000007150672a5 */ /* 0x000fce00088e0410 */
[----:B------:R-:W-:Y:S01]  /*1090*/  UMOV UR12, UR6 ;  /* 0x00000006000c7c82 */ /* 0x000fe20008000000 */
[----:B------:R-:W-:-:S05]  /*10a0*/  UMOV UR13, UR7 ;  /* 0x00000007000d7c82 */ /* 0x000fca0008000000 */
.L_x_11:
[----:B------:R-:W-:Y:S01]  /*10b0*/  UISETP.NE.AND UP1, UPT, UR38, URZ, UPT ;  /* 0x0000003f2600728c */ /* 0x000fe2000bf25270 */
[----:B------:R-:W-:Y:S01]  /*10c0*/  IMAD.MOV.U32 R0, RZ, RZ, 0x1 ;  /* 0x00000001ff007424 */ /* 0x000fe200078e00ff */
[----:B------:R-:W-:Y:S01]  /*10d0*/  USHF.R.U64 UR6, UR12, UR24, UR13 ;  /* 0x000000180c067299 */ /* 0x000fe2000800120d */
[----:B------:R-:W-:Y:S01]  /*10e0*/  IMAD.U32 R19, RZ, RZ, UR5 ;  /* 0x00000005ff137e24 */ /* 0x000fe2000f8e00ff */
[----:B------:R-:W-:Y:S02]  /*10f0*/  ULOP3.LUT UR20, UR26, UR20, URZ, 0xc0, !UPT ;  /* 0x000000141a147292 */ /* 0x000fe4000f8ec03f */
[----:B------:R-:W-:Y:S02]  /*1100*/  UIADD3 UR7, -UR6, URZ, URZ ;  /* 0x0000003f06077290 */ /* 0x000fe4000fffe13f */
[----:B------:R-:W-:Y:S02]  /*1110*/  UIMAD UR19, UR19, UR6, UR20 ;  /* 0x00000006131372a4 */ /* 0x000fe4000f8e0214 */
[----:B------:R-:W-:-:S02]  /*1120*/  ULOP3.LUT UR11, UR22, UR11, URZ, 0xc0, !UPT ;  /* 0x0000000b160b7292 */ /* 0x000fc4000f8ec03f */
[----:B------:R-:W-:Y:S02]  /*1130*/  @UP1 UIMAD UR4, UR28, UR23, UR9 ;  /* 0x000000171c0412a4 */ /* 0x000fe4000f8e0209 */
[----:B------:R-:W-:-:S03]  /*1140*/  UIMAD UR6, UR7, UR25, UR27 ;  /* 0x00000019070672a4 */ /* 0x000fc6000f8e021b */
[----:B------:R-:W-:Y:S01]  /*1150*/  ULDC UR7, c[0x0][0x610] ;  /* 0x0001840000077ab9 */ /* 0x000fe20000000800 */
[----:B------:R-:W-:Y:S02]  /*1160*/  UIMAD UR6, UR6, UR10, UR11 ;  /* 0x0000000a060672a4 */ /* 0x000fe4000f8e020b */
[----:B------:R-:W-:-:S04]  /*1170*/  UIMAD UR4, UR19, UR7, UR4 ;  /* 0x00000007130472a4 */ /* 0x000fc8000f8e0204 */
[----:B------:R-:W-:Y:S02]  /*1180*/  USEL UR7, UR6, UR4, !UP1 ;  /* 0x0000000406077287 */ /* 0x000fe4000c800000 */
[----:B------:R-:W-:-:S04]  /*1190*/  USEL UR4, UR4, UR6, !UP1 ;  /* 0x0000000604047287 */ /* 0x000fc8000c800000 */
[----:B------:R-:W-:Y:S02]  /*11a0*/  IMAD.U32 R2, RZ, RZ, UR7 ;  /* 0x00000007ff027e24 */ /* 0x000fe4000f8e00ff */
[----:B------:R-:W-:-:S07]  /*11b0*/  IMAD.U32 R18, RZ, RZ, UR4 ;  /* 0x00000004ff127e24 */ /* 0x000fce000f8e00ff */
.L_x_9:
[----:B------:R-:W-:Y:S02]  /*11c0*/  ULDC UR4, c[0x0][0x28c] ;  /* 0x0000a30000047ab9 */ /* 0x000fe40000000800 */
[----:B------:R-:W-:-:S04]  /*11d0*/  UIADD3 UR4, UR4, 0x1f, URZ ;  /* 0x0000001f04047890 */ /* 0x000fc8000fffe03f */
[----:B------:R-:W-:-:S04]  /*11e0*/  USHF.R.S32.HI UR5, URZ, 0x1f, UR4 ;  /* 0x0000001f3f057899 */ /* 0x000fc80008011404 */
[----:B------:R-:W-:-:S04]  /*11f0*/  ULEA.HI UR5, UR5, UR4, URZ, 0x5 ;  /* 0x0000000405057291 */ /* 0x000fc8000f8f283f */
[----:B------:R-:W-:Y:S01]  /*1200*/  USHF.R.S32.HI UR39, URZ, 0x5, UR5 ;  /* 0x000000053f277899 */ /* 0x000fe20008011405 */
[----:B------:R-:W-:Y:S11]  /*1210*/  @!P1 BRA `(.L_x_12) ;  /* 0x0000005400a09947 */ /* 0x000ff60003800000 */
[----:B------:R-:W-:-:S06]  /*1220*/  UISETP.GT.U32.AND UP1, UPT, UR18, 0x1, UPT ;  /* 0x000000011200788c */ /* 0x000fcc000bf24070 */
[----:B------:R-:W-:-:S13]  /*1230*/  PLOP3.LUT P0, PT, PT, PT, UP1, 0x80, 0x0 ;  /* 0x000000000000781c */ /* 0x000fda0003f0f018 */
[----:B------:R-:W-:Y:S05]  /*1240*/  @P0 EXIT ;  /* 0x000000000000094d */ /* 0x000fea0003800000 */
.L_x_13:
[----:B------:R-:W-:-:S08]  /*1250*/  NOP ;  /* 0x0000000000007918 */ /* 0x000fd00000000000 */
[----:B------:R-:W0:Y:S02]  /*1260*/  USETMAXREG.TRY_ALLOC.CTAPOOL UP1, 0xe8 ;  /* 0x000000e8000079c8 */ /* 0x000e240008020600 */
[----:B0-----:R-:W-:-:S13]  /*1270*/  PLOP3.LUT P0, PT, PT, PT, UP1, 0x80, 0x0 ;  /* 0x000000000000781c */ /* 0x001fda0003f0f018 */
[----:B------:R-:W-:Y:S05]  /*1280*/  @!P0 BRA `(.L_x_13) ;  /* 0xfffffffc00f08947 */ /* 0x000fea000383ffff */
[----:B------:R-:W-:-:S13]  /*1290*/  LOP3.LUT P0, RZ, R0, 0xff, RZ, 0xc0, !PT ;  /* 0x000000ff00ff7812 */ /* 0x000fda000780c0ff */
[----:B------:R-:W-:Y:S05]  /*12a0*/  @!P0 EXIT ;  /* 0x000000000000894d */ /* 0x000fea0003800000 */
[----:B------:R-:W-:Y:S01]  /*12b0*/  SHF.R.S32.HI R0, RZ, 0x1f, R3 ;  /* 0x0000001fff007819 */ /* 0x000fe20000011403 */
[----:B------:R-:W0:Y:S01]  /*12c0*/  S2UR UR5, SR_CgaCtaId ;  /* 0x00000000000579c3 */ /* 0x000e220000008800 */
[----:B------:R-:W-:Y:S01]  /*12d0*/  UMOV UR42, 0x400 ;  /* 0x00000400002a7882 */ /* 0x000fe20000000000 */
[----:B------:R-:W-:Y:S01]  /*12e0*/  USHF.R.U32.HI UR4, URZ, 0x2, UR39 ;  /* 0x000000023f047899 */ /* 0x000fe20008011627 */
[CC--:B------:R-:W-:Y:S01]  /*12f0*/  LEA.HI R4, R0.reuse, R3.reuse, RZ, 0x2 ;  /* 0x0000000300047211 */ /* 0x0c0fe200078f10ff */
[----:B------:R-:W-:Y:S01]  /*1300*/  ULOP3.LUT UR45, UR39, 0x3, URZ, 0xc0, !UPT ;  /* 0x00000003272d7892 */ /* 0x000fe2000f8ec03f */
[----:B------:R-:W-:Y:S01]  /*1310*/  LEA.HI R0, R0, R3, RZ, 0x5 ;  /* 0x0000000300007211 */ /* 0x000fe200078f28ff */
[----:B------:R-:W-:Y:S01]  /*1320*/  UISETP.LT.AND UP1, UPT, UR39, 0x1, UPT ;  /* 0x000000012700788c */ /* 0x000fe2000bf21270 */
[--C-:B------:R-:W-:Y:S01]  /*1330*/  SHF.R.S32.HI R88, RZ, 0x2, R4.reuse ;  /* 0x00000002ff587819 */ /* 0x100fe20000011404 */
[----:B------:R-:W1:Y:S01]  /*1340*/  LDC.64 R6, c[0x0][0x5c8] ;  /* 0x00017200ff067b82 */ /* 0x000e620000000a00 */
[----:B------:R-:W-:Y:S01]  /*1350*/  SHF.R.S32.HI R5, RZ, 0x1f, R4 ;  /* 0x0000001fff057819 */ /* 0x000fe20000011404 */
[----:B------:R-:W-:Y:S01]  /*1360*/  ULOP3.LUT UR4, UR4, 0x1, URZ, 0xc0, !UPT ;  /* 0x0000000104047892 */ /* 0x000fe2000f8ec03f */
[----:B------:R-:W-:Y:S01]  /*1370*/  LOP3.LUT R4, R4, 0xfffffffc, RZ, 0xc0, !PT ;  /* 0xfffffffc04047812 */ /* 0x000fe200078ec0ff */
[----:B------:R-:W-:Y:S01]  /*1380*/  ULDC UR44, c[0x0][0x658] ;  /* 0x00019600002c7ab9 */ /* 0x000fe20000000800 */
[----:B------:R-:W-:Y:S01]  /*1390*/  LEA.HI R5, R5, R88, RZ, 0x3 ;  /* 0x0000005805057211 */ /* 0x000fe200078f18ff */
[----:B------:R-:W-:Y:S01]  /*13a0*/  UMOV UR6, 0xffffffff ;  /* 0xffffffff00067882 */ /* 0x000fe20000000000 */
[----:B------:R-:W-:Y:S01]  /*13b0*/  ULDC UR8, c[0x0][0x284] ;  /* 0x0000a10000087ab9 */ /* 0x000fe20000000800 */
[----:B------:R-:W-:Y:S01]  /*13c0*/  IMAD.IADD R4, R3, 0x1, -R4 ;  /* 0x0000000103047824 */ /* 0x000fe200078e0a04 */
[----:B------:R-:W-:Y:S01]  /*13d0*/  LOP3.LUT R5, R5, 0xfffffff8, RZ, 0xc0, !PT ;  /* 0xfffffff805057812 */ /* 0x000fe200078ec0ff */
[----:B------:R-:W-:Y:S01]  /*13e0*/  USEL UR45, UR45, URZ, !UP0 ;  /* 0x0000003f2d2d7287 */ /* 0x000fe2000c000000 */
[----:B------:R-:W-:Y:S01]  /*13f0*/  SHF.R.S32.HI R3, RZ, 0x5, R0 ;  /* 0x00000005ff037819 */ /* 0x000fe20000011400 */
[----:B------:R-:W-:Y:S01]  /*1400*/  VIADD R0, R95, 0xffffffff ;  /* 0xffffffff5f007836 */ /* 0x000fe20000000000 */
[----:B------:R-:W-:Y:S01]  /*1410*/  USEL UR46, UR39, 0x1, UP1 ;  /* 0x00000001272e7887 */ /* 0x000fe20008800000 */
[----:B------:R-:W-:Y:S01]  /*1420*/  IMAD.IADD R88, R88, 0x1, -R5 ;  /* 0x0000000158587824 */ /* 0x000fe200078e0a05 */
[----:B------:R-:W-:Y:S01]  /*1430*/  USHF.L.U32 UR6, UR6, UR44, URZ ;  /* 0x0000002c06067299 */ /* 0x000fe2000800063f */
[----:B------:R-:W2:Y:S01]  /*1440*/  LDC R5, c[0x0][0x288] ;  /* 0x0000a200ff057b82 */ /* 0x000ea20000000800 */
[----:B0-----:R-:W-:Y:S01]  /*1450*/  ULEA UR42, UR5, UR42, 0x18 ;  /* 0x0000002a052a7291 */ /* 0x001fe2000f8ec03f */
[C---:B------:R-:W-:Y:S01]  /*1460*/  ISETP.NE.AND P0, PT, R0.reuse, RZ, PT ;  /* 0x000000ff0000720c */ /* 0x040fe20003f05270 */
[----:B------:R-:W-:Y:S01]  /*1470*/  IMAD.SHL.U32 R0, R0, 0x8, RZ ;  /* 0x0000000800007824 */ /* 0x000fe200078e00ff */
[--C-:B------:R-:W-:Y:S01]  /*1480*/  SHF.R.S32.HI R89, RZ, 0x1f, R88.reuse ;  /* 0x0000001fff597819 */ /* 0x100fe20000011458 */
[----:B------:R-:W-:Y:S01]  /*1490*/  UIADD3 UR50, UR42, 0x50, URZ ;  /* 0x000000502a327890 */ /* 0x000fe2000fffe03f */
[----:B------:R-:W-:Y:S01]  /*14a0*/  IMAD.SHL.U32 R90, R4, 0x2, RZ ;  /* 0x00000002045a7824 */ /* 0x000fe200078e00ff */
[----:B------:R-:W-:Y:S01]  /*14b0*/  UISETP.EQ.U32.AND UP0, UPT, UR4, 0x1, !UP0 ;  /* 0x000000010400788c */ /* 0x000fe2000c702070 */
[C-C-:B------:R-:W-:Y:S01]  /*14c0*/  IMAD R97, R3.reuse, -0x10, -R88.reuse ;  /* 0xfffffff003617824 */ /* 0x140fe200078e0a58 */
[----:B------:R-:W-:Y:S01]  /*14d0*/  LOP3.LUT R0, R0, 0x8, RZ, 0xc0, !PT ;  /* 0x0000000800007812 */ /* 0x000fe200078ec0ff */
[----:B------:R-:W-:Y:S01]  /*14e0*/  IMAD.WIDE R88, R3, 0x10, R88 ;  /* 0x0000001003587825 */ /* 0x000fe200078e0258 */
[C---:B-1----:R-:W-:Y:S01]  /*14f0*/  SHF.L.U64.HI R92, R6.reuse, 0x3, R7 ;  /* 0x00000003065c7819 */ /* 0x042fe20000010207 */
[----:B------:R-:W-:Y:S01]  /*1500*/  ULDC UR43, c[0x0][0x600] ;  /* 0x00018000002b7ab9 */ /* 0x000fe20000000800 */
[----:B------:R-:W-:Y:S01]  /*1510*/  SEL R98, RZ, 0x1, P0 ;  /* 0x00000001ff627807 */ /* 0x000fe20000000000 */
[----:B------:R-:W-:Y:S01]  /*1520*/  IMAD.SHL.U32 R93, R6, 0x8, RZ ;  /* 0x00000008065d7824 */ /* 0x000fe200078e00ff */
[----:B------:R-:W-:Y:S01]  /*1530*/  LEA R95, R95, UR50, 0x3 ;  /* 0x000000325f5f7c11 */ /* 0x000fe2000f8e18ff */
[----:B------:R-:W-:Y:S01]  /*1540*/  VIADD R97, R97, UR8 ;  /* 0x0000000861617c36 */ /* 0x000fe20008000000 */
[C---:B------:R-:W-:Y:S01]  /*1550*/  LOP3.LUT R99, R0.reuse, 0x8, RZ, 0x3c, !PT ;  /* 0x0000000800637812 */ /* 0x040fe200078e3cff */
[----:B------:R-:W-:Y:S01]  /*1560*/  UMOV UR7, 0x1 ;  /* 0x0000000100077882 */ /* 0x000fe20000000000 */
[----:B------:R-:W-:Y:S01]  /*1570*/  LOP3.LUT R96, R0, 0x18, RZ, 0x3c, !PT ;  /* 0x0000001800607812 */ /* 0x000fe200078e3cff */
[----:B------:R-:W-:Y:S01]  /*1580*/  ULOP3.LUT UR49, UR36, 0x1, URZ, 0xfc, !UPT ;  /* 0x0000000124317892 */ /* 0x000fe2000f8efc3f */
[----:B------:R-:W-:Y:S01]  /*1590*/  SHF.R.S32.HI R91, RZ, 0x1f, R90 ;  /* 0x0000001fff5b7819 */ /* 0x000fe2000001145a */
[----:B------:R-:W-:Y:S01]  /*15a0*/  USHF.L.U32 UR40, UR39, 0x1, URZ ;  /* 0x0000000127287899 */ /* 0x000fe2000800063f */
[----:B--2---:R-:W-:Y:S01]  /*15b0*/  IMAD R94, R4, -0x2, R5 ;  /* 0xfffffffe045e7824 */ /* 0x004fe200078e0205 */
[----:B------:R-:W-:-:S02]  /*15c0*/  USHF.L.U64.HI UR41, UR52, 0x1, UR37 ;  /* 0x0000000134297899 */ /* 0x000fc40008010225 */
[----:B------:R-:W-:Y:S02]  /*15d0*/  UIADD3 UR43, UR43, -0x1, URZ ;  /* 0xffffffff2b2b7890 */ /* 0x000fe4000fffe03f */
[----:B------:R-:W-:Y:S02]  /*15e0*/  USHF.L.U32 UR44, UR7, UR44, URZ ;  /* 0x0000002c072c7299 */ /* 0x000fe4000800063f */
[----:B------:R-:W-:Y:S02]  /*15f0*/  UIADD3 UR46, -UR46, UR39, URZ ;  /* 0x000000272e2e7290 */ /* 0x000fe4000fffe13f */
[----:B------:R-:W-:Y:S02]  /*1600*/  ULOP3.LUT UR47, URZ, UR6, URZ, 0x33, !UPT ;  /* 0x000000063f2f7292 */ /* 0x000fe4000f8e333f */
[----:B------:R-:W-:-:S12]  /*1610*/  USEL UR48, URZ, 0x1, !UP0 ;  /* 0x000000013f307887 */ /* 0x000fd8000c000000 */
.L_x_161:
[----:B------:R-:W-:-:S04]  /*1620*/  SHF.L.U32 R0, R98, 0x1f, RZ ;  /* 0x0000001f62007819 */ /* 0x000fc800000006ff */
[----:B------:R-:W0:Y:S02]  /*1630*/  SYNCS.PHASECHK.TRANS64.TRYWAIT P0, [R95+URZ+-0x8], R0 ;  /* 0xfffff8005f0075a7 */ /* 0x000e24000800017f */
[----:B012345:R-:W-:Y:S05]  /*1640*/  @!P0 BRA `(.L_x_14) ;  /* 0x0000006000888947 */ /* 0x03ffea0003800000 */
.L_x_183:
[----:B------:R-:W-:Y:S02]  /*1650*/  ULDC UR4, c[0x0][0x28c] ;  /* 0x0000a30000047ab9 */ /* 0x000fe40000000800 */
[----:B------:R-:W-:-:S13]  /*1660*/  ISETP.LT.AND P0, PT, RZ, UR4, PT ;  /* 0x00000004ff007c0c */ /* 0x000fda000bf01270 */
[----:B------:R-:W-:Y:S05]  /*1670*/  @P0 BRA `(.L_x_15) ;  /* 0x0000000000400947 */ /* 0x000fea0003800000 */
[----:B0-----:R-:W-:Y:S01]  /*1680*/  MOV R0, 0x0 ;  /* 0x0000000000007802 */ /* 0x001fe20000000f00 */
[----:B------:R-:W-:Y:S01]  /*1690*/  ULDC.64 UR4, c[0x4][0x68] ;  /* 0x01001a0000047ab9 */ /* 0x000fe20000000a00 */
[----:B------:R-:W-:Y:S01]  /*16a0*/  ULDC.64 UR6, c[0x4][0x8] ;  /* 0x0100020000067ab9 */ /* 0x000fe20000000a00 */
[----:B------:R-:W-:Y:S01]  /*16b0*/  IMAD.U32 R4, RZ, RZ, UR4 ;  /* 0x00000004ff047e24 */ /* 0x000fe2000f8e00ff */
[----:B------:R0:W1:Y:S01]  /*16c0*/  LDC.64 R14, c[0x4][R0] ;  /* 0x01000000000e7b82 */ /* 0x0000620000000a00 */
[----:B------:R-:W-:Y:S01]  /*16d0*/  IMAD.U32 R5, RZ, RZ, UR5 ;  /* 0x00000005ff057e24 */ /* 0x000fe2000f8e00ff */
[----:B------:R-:W-:Y:S01]  /*16e0*/  ULDC.64 UR4, c[0x4][0x70] ;  /* 0x01001c0000047ab9 */ /* 0x000fe20000000a00 */
[----:B------:R-:W-:Y:S02]  /*16f0*/  IMAD.U32 R10, RZ, RZ, UR6 ;  /* 0x00000006ff0a7e24 */ /* 0x000fe4000f8e00ff */
[----:B------:R-:W-:Y:S02]  /*1700*/  IMAD.U32 R6, RZ, RZ, UR4 ;  /* 0x00000004ff067e24 */ /* 0x000fe4000f8e00ff */
[----:B------:R-:W-:-:S02]  /*1710*/  IMAD.U32 R7, RZ, RZ, UR5 ;  /* 0x00000005ff077e24 */ /* 0x000fc4000f8e00ff */
[----:B------:R-:W-:Y:S02]  /*1720*/  IMAD.U32 R11, RZ, RZ, UR7 ;  /* 0x00000007ff0b7e24 */ /* 0x000fe4000f8e00ff */
[----:B------:R-:W-:Y:S02]  /*1730*/  IMAD.MOV.U32 R8, RZ, RZ, 0x1e1 ;  /* 0x000001e1ff087424 */ /* 0x000fe400078e00ff */
[----:B------:R-:W-:Y:S02]  /*1740*/  IMAD.MOV.U32 R12, RZ, RZ, 0x1 ;  /* 0x00000001ff0c7424 */ /* 0x000fe400078e00ff */
[----:B0-----:R-:W-:-:S07]  /*1750*/  IMAD.MOV.U32 R13, RZ, RZ, RZ ;  /* 0x000000ffff0d7224 */ /* 0x001fce00078e00ff */
[----:B------:R-:W-:-:S07]  /*1760*/  LEPC R20, `(.L_x_15) ;  /* 0x000000001014794e */ /* 0x000fce0000000000 */
[----:B-1---5:R-:W-:Y:S05]  /*1770*/  CALL.ABS.NOINC R14 ;  /* 0x000000000e007343 */ /* 0x022fea0003c00000 */
.L_x_15:
[----:B0-----:R-:W-:-:S05]  /*1780*/  IMAD.U32 R0, RZ, RZ, UR49 ;  /* 0x00000031ff007e24 */ /* 0x001fca000f8e00ff */
[----:B------:R-:W-:-:S13]  /*1790*/  ISETP.NE.AND P0, PT, R0, 0x3, PT ;  /* 0x000000030000780c */ /* 0x000fda0003f05270 */
[----:B------:R-:W-:Y:S05]  /*17a0*/  @!P0 BRA `(.L_x_16) ;  /* 0x0000000000048947 */ /* 0x000fea0003800000 */
[----:B------:R-:W-:Y:S01]  /*17b0*/  BPT.TRAP 0x1 ;  /* 0x000000040000795c */ /* 0x000fe20000300000 */
.L_x_16:
[----:B------:R-:W-:Y:S02]  /*17c0*/  IMAD.U32 R3, RZ, RZ, UR45 ;  /* 0x0000002dff037e24 */ /* 0x000fe4000f8e00ff */
[----:B------:R-:W-:-:S03]  /*17d0*/  IMAD.U32 R0, RZ, RZ, UR48 ;  /* 0x00000030ff007e24 */ /* 0x000fc6000f8e00ff */
[----:B------:R-:W-:Y:S02]  /*17e0*/  LEA R3, R3, UR42, 0x3 ;  /* 0x0000002a03037c11 */ /* 0x000fe4000f8e18ff */
[----:B------:R-:W-:-:S04]  /*17f0*/  SHF.L.U32 R0, R0, 0x1f, RZ ;  /* 0x0000001f00007819 */ /* 0x000fc800000006ff */
[----:B------:R0:W1:Y:S01]  /*1800*/  SYNCS.PHASECHK.TRANS64.TRYWAIT P1, [R3+URZ], R0 ;  /* 0x00000000030075a7 */ /* 0x000062000802017f */
[----:B------:R-:W-:Y:S05]  /*1810*/  @!P0 BRA `(.L_x_17) ;  /* 0x0000000000048947 */ /* 0x000fea0003800000 */
[----:B------:R-:W-:Y:S01]  /*1820*/  BPT.TRAP 0x1 ;  /* 0x000000040000795c */ /* 0x000fe20000300000 */
.L_x_17:
[----:B------:R-:W-:-:S05]  /*1830*/  IMAD.U32 R4, RZ, RZ, UR46 ;  /* 0x0000002eff047e24 */ /* 0x000fca000f8e00ff */
[----:B------:R-:W-:Y:S01]  /*1840*/  ISETP.GE.AND P2, PT, R4, 0x1, PT ;  /* 0x000000010400780c */ /* 0x000fe20003f46270 */
[----:B-1----:R-:W-:-:S12]  /*1850*/  @P1 BRA `(.L_x_18) ;  /* 0x0000000000081947 */ /* 0x002fd80003800000 */
[----:B------:R-:W1:Y:S02]  /*1860*/  SYNCS.PHASECHK.TRANS64.TRYWAIT P1, [R3+URZ], R0 ;  /* 0x00000000030075a7 */ /* 0x000e64000802017f */
[----:B-1----:R-:W-:Y:S05]  /*1870*/  @!P1 BRA `(.L_x_19) ;  /* 0x0000006000109947 */ /* 0x002fea0003800000 */
.L_x_18:
[----:B------:R-:W-:Y:S05]  /*1880*/  WARPSYNC.ALL ;  /* 0x0000000000007948 */ /* 0x000fea0003800000 */
[----:B------:R-:W-:Y:S01]  /*1890*/  UIADD3 UR4, UR42, 0x180, URZ ;  /* 0x000001802a047890 */ /* 0x000fe2000fffe03f */
[----:B------:R-:W-:Y:S01]  /*18a0*/  WARPGROUP.ARRIVE ;  /* 0x00000000000079c5 */ /* 0x000fe20000000000 */
[----:B------:R-:W-:Y:S02]  /*18b0*/  UIADD3 UR5, UR42, 0x8180, URZ ;  /* 0x000081802a057890 */ /* 0x000fe4000fffe03f */
[----:B------:R-:W-:Y:S02]  /*18c0*/  USHF.R.U32.HI UR4, URZ, 0x4, UR4 ;  /* 0x000000043f047899 */ /* 0x000fe40008011604 */
[----:B------:R-:W-:-:S02]  /*18d0*/  USHF.R.U32.HI UR5, URZ, 0x4, UR5 ;  /* 0x000000043f057899 */ /* 0x000fc40008011605 */
[----:B------:R-:W-:Y:S02]  /*18e0*/  ULOP3.LUT UR4, UR4, 0x3fff, URZ, 0xc0, !UPT ;  /* 0x00003fff04047892 */ /* 0x000fe4000f8ec03f */
[----:B------:R-:W-:Y:S02]  /*18f0*/  ULOP3.LUT UR5, UR5, 0x3fff, URZ, 0xc0, !UPT ;  /* 0x00003fff05057892 */ /* 0x000fe4000f8ec03f */
[----:B------:R-:W-:Y:S02]  /*1900*/  ULOP3.LUT UR8, UR4, 0x10000, URZ, 0xfc, !UPT ;  /* 0x0001000004087892 */ /* 0x000fe4000f8efc3f */
[----:B------:R-:W-:Y:S02]  /*1910*/  ULOP3.LUT UR9, UR5, 0x10000, URZ, 0xfc, !UPT ;  /* 0x0001000005097892 */ /* 0x000fe4000f8efc3f */
[----:B------:R-:W-:Y:S02]  /*1920*/  ULEA UR10, UR45, UR8, 0x9 ;  /* 0x000000082d0a7291 */ /* 0x000fe4000f8e483f */
[----:B------:R-:W-:Y:S01]  /*1930*/  ULEA UR11, UR45, UR9, 0xa ;  /* 0x000000092d0b7291 */ /* 0x000fe2000f8e503f */
[----:B------:R-:W-:Y:S01]  /*1940*/  UMOV UR5, 0x40000040 ;  /* 0x4000004000057882 */ /* 0x000fe20000000000 */
[----:B------:R-:W-:-:S03]  /*1950*/  UMOV UR7, 0x40000040 ;  /* 0x4000004000077882 */ /* 0x000fc60000000000 */
[----:B------:R-:W-:Y:S02]  /*1960*/  UMOV UR4, UR10 ;  /* 0x0000000a00047c82 */ /* 0x000fe40008000000 */
[----:B------:R-:W-:Y:S02]  /*1970*/  UMOV UR6, UR11 ;  /* 0x0000000b00067c82 */ /* 0x000fe40008000000 */
[----:B------:R-:W-:Y:S01]  /*1980*/  HGMMA.64x128x8.F32.TF32 R24, gdesc[UR4], RZ, !UPT, gsb0 ;  /* 0x05e00000041879f0 */ /* 0x000fe2000c0028ff */
[----:B------:R-:W-:Y:S02]  /*1990*/  UIADD3 UR4, UR10, 0x2, URZ ;  /* 0x000000020a047890 */ /* 0x000fe4000fffe03f */
[----:B------:R-:W-:Y:S01]  /*19a0*/  UIADD3 UR6, UR11, 0x2, URZ ;  /* 0x000000020b067890 */ /* 0x000fe2000fffe03f */
[----:B------:R-:W-:Y:S01]  /*19b0*/  UMOV UR5, 0x40000040 ;  /* 0x4000004000057882 */ /* 0x000fe20000000000 */
[----:B------:R-:W-:Y:S01]  /*19c0*/  UMOV UR7, 0x40000040 ;  /* 0x4000004000077882 */ /* 0x000fe20000000000 */
[----:B------:R-:W-:-:S02]  /*19d0*/  WARPGROUP.DEPBAR.LE gsb0, 0x0 ;  /* 0x00008000000079c5 */ /* 0x000fc40000010000 */
[----:B------:R-:W-:-:S06]  /*19e0*/  WARPGROUP.ARRIVE ;  /* 0x00000000000079c5 */ /* 0x000fcc0000000000 */
[----:B------:R-:W-:Y:S01]  /*19f0*/  HGMMA.64x128x8.F32.TF32 R24, gdesc[UR4], R24, gsb0 ;  /* 0x05e00000041879f0 */ /* 0x000fe20008002818 */
[----:B------:R-:W-:Y:S02]  /*1a00*/  UIADD3 UR4, UR10, 0x4, URZ ;  /* 0x000000040a047890 */ /* 0x000fe4000fffe03f */
[----:B------:R-:W-:Y:S01]  /*1a10*/  UIADD3 UR6, UR11, 0x4, URZ ;  /* 0x000000040b067890 */ /* 0x000fe2000fffe03f */
[----:B------:R-:W-:Y:S01]  /*1a20*/  UMOV UR5, 0x40000040 ;  /* 0x4000004000057882 */ /* 0x000fe20000000000 */
[----:B------:R-:W-:Y:S01]  /*1a30*/  UMOV UR7, 0x40000040 ;  /* 0x4000004000077882 */ /* 0x000fe20000000000 */
[----:B------:R-:W-:Y:S02]  /*1a40*/  WARPGROUP.DEPBAR.LE gsb0, 0x0 ;  /* 0x00008000000079c5 */ /* 0x000fe40000010000 */
        /* <DEDUP_REMOVED lines=8> */
[----:B------:R-:W-:Y:S03]  /*1ad0*/  HGMMA.64x128x8.F32.TF32 R24, gdesc[UR4], R24, gsb0 ;  /* 0x05e00000041879f0 */ /* 0x000fe60008002818 */
[----:B------:R-:W-:Y:S02]  /*1ae0*/  WARPGROUP.DEPBAR.LE gsb0, 0x0 ;  /* 0x00008000000079c5 */ /* 0x000fe40000010000 */
[----:B------:R-:W-:Y:S05]  /*1af0*/  @!P2 BRA `(.L_x_20) ;  /* 0x000000040014a947 */ /* 0x000fea0003800000 */
[----:B------:R-:W-:Y:S01]  /*1b00*/  UIADD3 UR4, UR45, 0x1, URZ ;  /* 0x000000012d047890 */ /* 0x000fe2000fffe03f */
[----:B01----:R-:W-:Y:S01]  /*1b10*/  IMAD.U32 R0, RZ, RZ, UR46 ;  /* 0x0000002eff007e24 */ /* 0x003fe2000f8e00ff */
[----:B------:R-:W-:Y:S02]  /*1b20*/  UMOV UR11, UR45 ;  /* 0x0000002d000b7c82 */ /* 0x000fe40008000000 */
[----:B------:R-:W-:-:S04]  /*1b30*/  UISETP.NE.AND UP0, UPT, UR4, 0x4, UPT ;  /* 0x000000040400788c */ /* 0x000fc8000bf05270 */
[----:B------:R-:W-:Y:S02]  /*1b40*/  USEL UR5, URZ, 0x1, UP0 ;  /* 0x000000013f057887 */ /* 0x000fe40008000000 */
[----:B------:R-:W-:Y:S02]  /*1b50*/  USEL UR10, UR4, URZ, UP0 ;  /* 0x0000003f040a7287 */ /* 0x000fe40008000000 */
[----:B------:R-:W-:-:S06]  /*1b60*/  ULOP3.LUT UR5, UR48, UR5, URZ, 0x3c, !UPT ;  /* 0x0000000530057292 */ /* 0x000fcc000f8e3c3f */
[----:B------:R-:W-:-:S07]  /*1b70*/  IMAD.U32 R5, RZ, RZ, UR5 ;  /* 0x00000005ff057e24 */ /* 0x000fce000f8e00ff */
.L_x_27:
[----:B01----:R-:W-:Y:S05]  /*1b80*/  @!P0 BRA `(.L_x_21) ;  /* 0x0000000000048947 */ /* 0x003fea0003800000 */
[----:B------:R-:W-:Y:S01]  /*1b90*/  BPT.TRAP 0x1 ;  /* 0x000000040000795c */ /* 0x000fe20000300000 */
.L_x_21:
[----:B------:R-:W-:Y:S01]  /*1ba0*/  ULEA UR4, UR10, UR42, 0x3 ;  /* 0x0000002a0a047291 */ /* 0x000fe2000f8e183f */
[----:B------:R-:W-:-:S08]  /*1bb0*/  SHF.L.U32 R3, R5, 0x1f, RZ ;  /* 0x0000001f05037819 */ /* 0x000fd000000006ff */
[----:B------:R0:W1:Y:S01]  /*1bc0*/  SYNCS.PHASECHK.TRANS64.TRYWAIT P1, [UR4], R3 ;  /* 0x00000003ff0075a7 */ /* 0x0000620008020144 */
[----:B------:R-:W-:Y:S05]  /*1bd0*/  @!P0 BRA `(.L_x_22) ;  /* 0x0000000000048947 */ /* 0x000fea0003800000 */
[----:B------:R-:W-:Y:S01]  /*1be0*/  BPT.TRAP 0x1 ;  /* 0x000000040000795c */ /* 0x000fe20000300000 */
.L_x_22:
[----:B-1----:R-:W-:Y:S05]  /*1bf0*/  @P1 BRA `(.L_x_23) ;  /* 0x0000000000081947 */ /* 0x002fea0003800000 */
[----:B------:R-:W1:Y:S02]  /*1c00*/  SYNCS.PHASECHK.TRANS64.TRYWAIT P1, [UR4], R3 ;  /* 0x00000003ff0075a7 */ /* 0x000e640008020144 */
[----:B-1----:R-:W-:Y:S05]  /*1c10*/  @!P1 BRA `(.L_x_24) ;  /* 0x0000005c003c9947 */ /* 0x002fea0003800000 */
.L_x_23:
[----:B------:R-:W-:Y:S01]  /*1c20*/  ULEA UR12, UR10, UR8, 0x9 ;  /* 0x000000080a0c7291 */ /* 0x000fe2000f8e483f */
[----:B------:R-:W-:Y:S01]  /*1c30*/  WARPGROUP.ARRIVE ;  /* 0x00000000000079c5 */ /* 0x000fe20000000000 */
[----:B------:R-:W-:Y:S01]  /*1c40*/  ULEA UR13, UR10, UR9, 0xa ;  /* 0x000000090a0d7291 */ /* 0x000fe2000f8e503f */
[----:B------:R-:W-:Y:S01]  /*1c50*/  UMOV UR5, 0x40000040 ;  /* 0x4000004000057882 */ /* 0x000fe20000000000 */
[----:B------:R-:W-:-:S03]  /*1c60*/  UMOV UR7, 0x40000040 ;  /* 0x4000004000077882 */ /* 0x000fc60000000000 */
[----:B------:R-:W-:Y:S02]  /*1c70*/  UMOV UR4, UR12 ;  /* 0x0000000c00047c82 */ /* 0x000fe40008000000 */
[----:B------:R-:W-:Y:S02]  /*1c80*/  UMOV UR6, UR13 ;  /* 0x0000000d00067c82 */ /* 0x000fe40008000000 */
[----:B------:R-:W-:Y:S01]  /*1c90*/  HGMMA.64x128x8.F32.TF32 R24, gdesc[UR4], R24, gsb0 ;  /* 0x05e00000041879f0 */ /* 0x000fe20008002818 */
        /* <DEDUP_REMOVED lines=23> */
[----:B------:R-:W-:Y:S01]  /*1e10*/  BPT.TRAP 0x1 ;  /* 0x000000040000795c */ /* 0x000fe20000300000 */
.L_x_25:
[----:B------:R-:W-:Y:S02]  /*1e20*/  UISETP.GT.U32.AND UP0, UPT, UR36, 0x1, UPT ;  /* 0x000000012400788c */ /* 0x000fe4000bf04070 */
[----:B------:R-:W-:-:S04]  /*1e30*/  ULEA UR4, UR11, UR42, 0x3 ;  /* 0x0000002a0b047291 */ /* 0x000fc8000f8e183f */
[----:B------:R-:W-:Y:S01]  /*1e40*/  UIADD3 UR4, UR4, 0x20, URZ ;  /* 0x0000002004047890 */ /* 0x000fe2000fffe03f */
[----:B------:R-:W-:-:S03]  /*1e50*/  PLOP3.LUT P1, PT, PT, PT, UP0, 0x80, 0x0 ;  /* 0x000000000000781c */ /* 0x000fc60003f2f008 */
[----:B------:R-:W-:-:S09]  /*1e60*/  UPRMT UR4, URZ, 0x654, UR4 ;  /* 0x000006543f047896 */ /* 0x000fd20008000004 */
[----:B------:R-:W-:Y:S01]  /*1e70*/  SYNCS.ARRIVE.TRANS64.RED.A1T0 RZ, [UR4], RZ ;  /* 0x000000ffffff79a7 */ /* 0x000fe20008100404 */
[----:B------:R-:W-:Y:S05]  /*1e80*/  @P1 BRA `(.L_x_26) ;  /* 0x0000000000041947 */ /* 0x000fea0003800000 */
[----:B------:R-:W-:Y:S01]  /*1e90*/  BPT.TRAP 0x1 ;  /* 0x000000040000795c */ /* 0x000fe20000300000 */
.L_x_26:
[----:B------:R-:W-:Y:S01]  /*1ea0*/  UIADD3 UR10, UR10, 0x1, URZ ;  /* 0x000000010a0a7890 */ /* 0x000fe2000fffe03f */
[C---:B------:R-:W-:Y:S01]  /*1eb0*/  ISETP.GT.AND P1, PT, R0.reuse, 0x1, PT ;  /* 0x000000010000780c */ /* 0x040fe20003f24270 */
[----:B------:R-:W-:Y:S01]  /*1ec0*/  UIADD3 UR11, UR11, 0x1, URZ ;  /* 0x000000010b0b7890 */ /* 0x000fe2000fffe03f */
[----:B------:R-:W-:Y:S01]  /*1ed0*/  VIADD R0, R0, 0xffffffff ;  /* 0xffffffff00007836 */ /* 0x000fe20000000000 */
[----:B------:R-:W-:Y:S02]  /*1ee0*/  UISETP.NE.AND UP0, UPT, UR10, 0x4, UPT ;  /* 0x000000040a00788c */ /* 0x000fe4000bf05270 */
[----:B------:R-:W-:Y:S02]  /*1ef0*/  UISETP.NE.AND UP1, UPT, UR11, 0x4, UPT ;  /* 0x000000040b00788c */ /* 0x000fe4000bf25270 */
[----:B------:R-:W-:Y:S02]  /*1f00*/  USEL UR4, URZ, 0x1, UP0 ;  /* 0x000000013f047887 */ /* 0x000fe40008000000 */
[----:B------:R-:W-:-:S02]  /*1f10*/  USEL UR10, UR10, URZ, UP0 ;  /* 0x0000003f0a0a7287 */ /* 0x000fc40008000000 */
[----:B------:R-:W-:Y:S02]  /*1f20*/  USEL UR11, UR11, URZ, UP1 ;  /* 0x0000003f0b0b7287 */ /* 0x000fe40008800000 */
[----:B------:R-:W-:Y:S01]  /*1f30*/  LOP3.LUT R5, R5, UR4, RZ, 0x3c, !PT ;  /* 0x0000000405057c12 */ /* 0x000fe2000f8e3cff */
[----:B------:R-:W-:Y:S09]  /*1f40*/  @P1 BRA `(.L_x_27) ;  /* 0xfffffffc000c1947 */ /* 0x000ff2000383ffff */
.L_x_20:
[----:B01----:R-:W0:Y:S01]  /*1f50*/  LDC R0, c[0x0][0x28c] ;  /* 0x0000a300ff007b82 */ /* 0x003e220000000800 */
[----:B------:R1:W-:Y:S01]  /*1f60*/  SYNCS.ARRIVE.TRANS64.A1T0 RZ, [R99+UR50], RZ ;  /* 0x000000ff63ff79a7 */ /* 0x0003e20008100032 */
[----:B0-----:R-:W-:-:S13]  /*1f70*/  ISETP.GE.AND P1, PT, R0, 0x1, PT ;  /* 0x000000010000780c */ /* 0x001fda0003f26270 */
[----:B-1----:R-:W-:Y:S05]  /*1f80*/  @!P1 BRA `(.L_x_28) ;  /* 0x0000000000309947 */ /* 0x002fea0003800000 */
[----:B------:R-:W-:Y:S05]  /*1f90*/  @!P0 BRA `(.L_x_29) ;  /* 0x0000000000048947 */ /* 0x000fea0003800000 */
[----:B------:R-:W-:Y:S01]  /*1fa0*/  BPT.TRAP 0x1 ;  /* 0x000000040000795c */ /* 0x000fe20000300000 */
.L_x_29:
[----:B------:R-:W-:Y:S02]  /*1fb0*/  UIADD3 UR4, UR46, UR45, URZ ;  /* 0x0000002d2e047290 */ /* 0x000fe4000fffe03f */
[----:B------:R-:W-:Y:S02]  /*1fc0*/  UISETP.GT.U32.AND UP0, UPT, UR36, 0x1, UPT ;  /* 0x000000012400788c */ /* 0x000fe4000bf04070 */
[----:B------:R-:W-:-:S04]  /*1fd0*/  USHF.L.U32 UR4, UR4, 0x3, URZ ;  /* 0x0000000304047899 */ /* 0x000fc8000800063f */
[----:B------:R-:W-:Y:S01]  /*1fe0*/  ULOP3.LUT UR4, UR4, 0x18, URZ, 0xc0, !UPT ;  /* 0x0000001804047892 */ /* 0x000fe2000f8ec03f */
[----:B------:R-:W-:-:S03]  /*1ff0*/  PLOP3.LUT P0, PT, PT, PT, UP0, 0x80, 0x0 ;  /* 0x000000000000781c */ /* 0x000fc60003f0f008 */
[----:B------:R-:W-:-:S04]  /*2000*/  UIADD3 UR4, UR42, 0x20, UR4 ;  /* 0x000000202a047890 */ /* 0x000fc8000fffe004 */
[----:B------:R-:W-:-:S09]  /*2010*/  UPRMT UR4, URZ, 0x654, UR4 ;  /* 0x000006543f047896 */ /* 0x000fd20008000004 */
[----:B------:R-:W-:Y:S01]  /*2020*/  SYNCS.ARRIVE.TRANS64.RED.A1T0 RZ, [UR4], RZ ;  /* 0x000000ffffff79a7 */ /* 0x000fe20008100404 */
[----:B------:R-:W-:Y:S05]  /*2030*/  @P0 BRA `(.L_x_28) ;  /* 0x0000000000040947 */ /* 0x000fea0003800000 */
[----:B------:R-:W-:Y:S01]  /*2040*/  BPT.TRAP 0x1 ;  /* 0x000000040000795c */ /* 0x000fe20000300000 */
.L_x_28:
[----:B------:R-:W-:Y:S02]  /*2050*/  SHF.L.U32 R0, R98, 0x1f, RZ ;  /* 0x0000001f62007819 */ /* 0x000fe400000006ff */
[----:B------:R-:W-:Y:S02]  /*2060*/  SHF.R.S32.HI R9, RZ, 0x1f, R19 ;  /* 0x0000001fff097819 */ /* 0x000fe40000011413 */
[----:B------:R-:W0:Y:S02]  /*2070*/  SYNCS.PHASECHK.TRANS64.TRYWAIT P0, [R95+URZ+0x8], R0 ;  /* 0x000008005f0075a7 */ /* 0x000e24000800017f */
[----:B0-----:R-:W-:Y:S05]  /*2080*/  @!P0 BRA `(.L_x_30) ;  /* 0x0000005800388947 */ /* 0x001fea0003800000 */
.L_x_184:
[----:B------:R-:W-:Y:S01]  /*2090*/  ULDC.64 UR4, c[0x0][0x5d0] ;  /* 0x0001740000047ab9 */ /* 0x000fe20000000a00 */
[----:B------:R-:W-:Y:S01]  /*20a0*/  ULDC UR6, c[0x0][0x284] ;  /* 0x0000a10000067ab9 */ /* 0x000fe20000000800 */
[----:B0-----:R-:W-:Y:S02]  /*20b0*/  IMAD R0, R9, UR4, RZ ;  /* 0x0000000409007c24 */ /* 0x001fe4000f8e02ff */
[----:B------:R-:W-:Y:S02]  /*20c0*/  IMAD.SHL.U32 R10, R2, 0x80, RZ ;  /* 0x00000080020a7824 */ /* 0x000fe400078e00ff */
[C---:B------:R-:W-:Y:S02]  /*20d0*/  IMAD R5, R19.reuse, UR5, R0 ;  /* 0x0000000513057c24 */ /* 0x040fe4000f8e0200 */
[----:B------:R-:W-:Y:S01]  /*20e0*/  IMAD.SHL.U32 R0, R18, 0x40, RZ ;  /* 0x0000004012007824 */ /* 0x000fe200078e00ff */
[----:B------:R-:W-:Y:S01]  /*20f0*/  SHF.R.S32.HI R11, RZ, 0x1f, R10 ;  /* 0x0000001fff0b7819 */ /* 0x000fe2000001140a */
[----:B------:R-:W-:Y:S01]  /*2100*/  IMAD.WIDE.U32 R2, R19, UR4, R90 ;  /* 0x0000000413027c25 */ /* 0x000fe2000f8e005a */
[----:B------:R-:W-:-:S02]  /*2110*/  ULDC.64 UR4, c[0x0][0x5c8] ;  /* 0x0001720000047ab9 */ /* 0x000fc40000000a00 */
[----:B------:R-:W-:Y:S01]  /*2120*/  ISETP.GE.AND P0, PT, R0, UR6, PT ;  /* 0x0000000600007c0c */ /* 0x000fe2000bf06270 */
[----:B------:R-:W-:Y:S01]  /*2130*/  ULDC UR6, c[0x0][0x288] ;  /* 0x0000a20000067ab9 */ /* 0x000fe20000000800 */
[----:B------:R-:W-:Y:S01]  /*2140*/  IADD3 R2, P1, R10, R2, RZ ;  /* 0x000000020a027210 */ /* 0x000fe20007f3e0ff */
[----:B------:R-:W-:Y:S01]  /*2150*/  IMAD.WIDE R14, R18, 0x40, R88 ;  /* 0x00000040120e7825 */ /* 0x000fe200078e0258 */
[----:B------:R-:W-:Y:S02]  /*2160*/  ISETP.GE.OR P0, PT, R10, UR6, P0 ;  /* 0x000000060a007c0c */ /* 0x000fe40008706670 */
[----:B------:R-:W-:Y:S01]  /*2170*/  IADD3.X R3, R11, R3, R5, P1, !PT ;  /* 0x000000030b037210 */ /* 0x000fe20000ffe405 */
[----:B------:R-:W-:-:S04]  /*2180*/  IMAD R7, R15, UR4, RZ ;  /* 0x000000040f077c24 */ /* 0x000fc8000f8e02ff */
[C---:B------:R-:W-:Y:S02]  /*2190*/  IMAD R7, R14.reuse, UR5, R7 ;  /* 0x000000050e077c24 */ /* 0x040fe4000f8e0207 */
[----:B------:R-:W-:-:S04]  /*21a0*/  IMAD.WIDE.U32 R20, R14, UR4, R2 ;  /* 0x000000040e147c25 */ /* 0x000fc8000f8e0002 */
[----:B------:R-:W-:Y:S05]  /*21b0*/  @P0 BRA `(.L_x_31) ;  /* 0x0000003c00d80947 */ /* 0x000fea0003800000 */
[----:B-----5:R-:W-:Y:S01]  /*21c0*/  FSETP.NEU.AND P1, PT, R23, RZ, PT ;  /* 0x000000ff1700720b */ /* 0x020fe20003f2d000 */
[----:B------:R-:W-:Y:S01]  /*21d0*/  IMAD.IADD R18, R94, 0x1, -R10 ;  /* 0x000000015e127824 */ /* 0x000fe200078e0a0a */
[----:B------:R-:W-:Y:S01]  /*21e0*/  BSSY B0, `(.L_x_31) ;  /* 0x00003f3000007945 */ /* 0x000fe20003800000 */
[----:B------:R-:W-:Y:S02]  /*21f0*/  IMAD.IADD R0, R97, 0x1, -R0 ;  /* 0x0000000161007824 */ /* 0x000fe400078e0a00 */
[----:B------:R-:W-:Y:S01]  /*2200*/  IMAD.IADD R7, R21, 0x1, R7 ;  /* 0x0000000115077824 */ /* 0x000fe200078e0207 */
[----:B------:R-:W-:-:S04]  /*2210*/  ISETP.GT.AND P0, PT, R18, RZ, PT ;  /* 0x000000ff1200720c */ /* 0x000fc80003f04270 */
[----:B------:R-:W-:-:S03]  /*2220*/  ISETP.GT.AND P2, PT, R0, RZ, P0 ;  /* 0x000000ff0000720c */ /* 0x000fc60000744270 */
[----:B------:R-:W-:Y:S10]  /*2230*/  @!P1 BRA `(.L_x_32) ;  /* 0x0000002c001c9947 */ /* 0x000ff40003800000 */
[----:B------:R-:W0:Y:S01]  /*2240*/  LDC.64 R100, c[0x0][0x5b8] ;  /* 0x00016e00ff647b82 */ /* 0x000e220000000a00 */
[----:B------:R-:W-:-:S07]  /*2250*/  ULDC.64 UR4, c[0x0][0x5c0] ;  /* 0x0001700000047ab9 */ /* 0x000fce0000000a00 */
[----:B------:R-:W1:Y:S08]  /*2260*/  LDC.64 R102, c[0x0][0x5b0] ;  /* 0x00016c00ff667b82 */ /* 0x000e700000000a00 */
[----:B------:R-:W2:Y:S01]  /*2270*/  LDC.64 R104, c[0x0][0x5a8] ;  /* 0x00016a00ff687b82 */ /* 0x000ea20000000a00 */
[-C--:B0-----:R-:W-:Y:S02]  /*2280*/  IMAD R4, R9, R100.reuse, RZ ;  /* 0x0000006409047224 */ /* 0x081fe400078e02ff */
[----:B------:R-:W-:-:S04]  /*2290*/  IMAD.WIDE.U32 R2, R19, R100, R90 ;  /* 0x0000006413027225 */ /* 0x000fc800078e005a */
[----:B------:R-:W-:Y:S01]  /*22a0*/  IMAD R21, R19, R101, R4 ;  /* 0x0000006513157224 */ /* 0x000fe200078e0204 */
[----:B------:R-:W-:Y:S01]  /*22b0*/  IADD3 R4, P1, R10, R2, RZ ;  /* 0x000000020a047210 */ /* 0x000fe20007f3e0ff */
[----:B-1----:R-:W-:-:S03]  /*22c0*/  IMAD R2, R15, R102, RZ ;  /* 0x000000660f027224 */ /* 0x002fc600078e02ff */
[----:B------:R-:W-:Y:S01]  /*22d0*/  IADD3.X R5, R11, R3, R21, P1, !PT ;  /* 0x000000030b057210 */ /* 0x000fe20000ffe415 */
[C---:B------:R-:W-:Y:S02]  /*22e0*/  IMAD R101, R14.reuse, R103, R2 ;  /* 0x000000670e657224 */ /* 0x040fe400078e0202 */
[----:B------:R-:W-:-:S04]  /*22f0*/  IMAD.WIDE.U32 R2, R14, R102, R4 ;  /* 0x000000660e027225 */ /* 0x000fc800078e0004 */
[----:B------:R-:W-:Y:S01]  /*2300*/  IMAD.IADD R3, R3, 0x1, R101 ;  /* 0x0000000103037824 */ /* 0x000fe200078e0265 */
[----:B--2---:R-:W-:-:S04]  /*2310*/  LEA R8, P1, R2, R104, 0x2 ;  /* 0x0000006802087211 */ /* 0x004fc800078210ff */
[----:B------:R-:W-:-:S05]  /*2320*/  LEA.HI.X R9, R2, R105, R3, 0x2, P1 ;  /* 0x0000006902097211 */ /* 0x000fca00008f1403 */
[----:B------:R0:W2:Y:S01]  /*2330*/  @P2 LDG.E.LTC128B R15, desc[UR54][R8.64] ;  /* 0x00000036080f2981 */ /* 0x0000a2000c1e1920 */
[----:B------:R-:W-:Y:S01]  /*2340*/  IMAD.WIDE.U32 R2, R14, R102, R10 ;  /* 0x000000660e027225 */ /* 0x000fe200078e000a */
[----:B------:R-:W-:Y:S01]  /*2350*/  LEA R6, P3, R20, UR4, 0x2 ;  /* 0x0000000414067c11 */ /* 0x000fe2000f8610ff */
[----:B------:R-:W-:Y:S01]  /*2360*/  BSSY B1, `(.L_x_33) ;  /* 0x0000014000017945 */ /* 0x000fe20003800000 */
[----:B------:R-:W-:Y:S02]  /*2370*/  IADD3 R12, P1, R90, R2, RZ ;  /* 0x000000025a0c7210 */ /* 0x000fe40007f3e0ff */
[----:B------:R-:W-:Y:S02]  /*2380*/  LEA.HI.X R7, R20, UR5, R7, 0x2, P3 ;  /* 0x0000000514077c11 */ /* 0x000fe400098f1407 */
[----:B------:R-:W-:Y:S01]  /*2390*/  IADD3.X R13, R91, R101, R3, P1, !PT ;  /* 0x000000655b0d7210 */ /* 0x000fe20000ffe403 */
[----:B0-----:R-:W-:Y:S01]  /*23a0*/  IMAD.SHL.U32 R8, R102, 0x8, RZ ;  /* 0x0000000866087824 */ /* 0x001fe200078e00ff */
[----:B------:R-:W-:-:S02]  /*23b0*/  ISETP.GT.AND P1, PT, R18, 0x1, PT ;  /* 0x000000011200780c */ /* 0x000fc40003f24270 */
[----:B------:R-:W-:Y:S01]  /*23c0*/  SHF.L.U64.HI R9, R102, 0x3, R103 ;  /* 0x0000000366097819 */ /* 0x000fe20000010267 */
[----:B------:R-:W-:Y:S01]  /*23d0*/  IMAD.WIDE.U32 R12, R19, R100, R12 ;  /* 0x00000064130c7225 */ /* 0x000fe200078e000c */
[----:B------:R-:W-:-:S03]  /*23e0*/  ISETP.GT.AND P3, PT, R0, RZ, P1 ;  /* 0x000000ff0000720c */ /* 0x000fc60000f64270 */
[----:B------:R-:W-:Y:S01]  /*23f0*/  IMAD.WIDE.U32 R8, R14, R102, R8 ;  /* 0x000000660e087225 */ /* 0x000fe200078e0008 */
[----:B--2---:R-:W-:-:S05]  /*2400*/  LOP3.LUT R2, R15, 0xffffe000, RZ, 0xc0, !PT ;  /* 0xffffe0000f027812 */ /* 0x004fca00078ec0ff */
[----:B------:R-:W-:Y:S01]  /*2410*/  FMUL R3, R2, R23 ;  /* 0x0000001702037220 */ /* 0x000fe20000400000 */
[----:B------:R-:W-:-:S03]  /*2420*/  LEA R2, P4, R12, R104, 0x2 ;  /* 0x000000680c027211 */ /* 0x000fc600078810ff */
[----:B------:R-:W-:Y:S01]  /*2430*/  FFMA R107, R24, R22, R3 ;  /* 0x00000016186b7223 */ /* 0x000fe20000000003 */
[----:B------:R-:W-:-:S04]  /*2440*/  IMAD.IADD R3, R21, 0x1, R13 ;  /* 0x0000000115037824 */ /* 0x000fc800078e020d */
[----:B------:R-:W-:Y:S02]  /*2450*/  F2FP.TF32.F32.PACK_B R107, R107 ;  /* 0x0000006bff6b723e */ /* 0x000fe400024050ff */
[----:B------:R-:W-:-:S03]  /*2460*/  LEA.HI.X R3, R12, R105, R3, 0x2, P4 ;  /* 0x000000690c037211 */ /* 0x000fc600020f1403 */
[----:B------:R0:W-:Y:S01]  /*2470*/  @P2 STG.E desc[UR54][R6.64], R107 ;  /* 0x0000006b06002986 */ /* 0x0001e2000c101936 */
[----:B------:R-:W-:Y:S05]  /*2480*/  @!P3 BRA `(.L_x_34) ;  /* 0x000000000004b947 */ /* 0x000fea0003800000 */
[----:B------:R1:W5:Y:S02]  /*2490*/  LDG.E.LTC128B R15, desc[UR54][R2.64+0x4] ;  /* 0x00000436020f7981 */ /* 0x000364000c1e1920 */
.L_x_34:
[----:B------:R-:W-:Y:S05]  /*24a0*/  BSYNC B1 ;  /* 0x0000000000017941 */ /* 0x000fea0003800000 */
.L_x_33:
[----:B-----5:R-:W-:Y:S01]  /*24b0*/  LOP3.LUT R12, R15, 0xffffe000, RZ, 0xc0, !PT ;  /* 0xffffe0000f0c7812 */ /* 0x020fe200078ec0ff */
[----:B------:R-:W-:Y:S01]  /*24c0*/  IMAD.IADD R101, R101, 0x1, R9 ;  /* 0x0000000165657824 */ /* 0x000fe200078e0209 */
[----:B------:R-:W-:Y:S02]  /*24d0*/  IADD3 R4, P2, R4, R8, RZ ;  /* 0x0000000804047210 */ /* 0x000fe40007f5e0ff */
[----:B------:R-:W-:Y:S01]  /*24e0*/  ISETP.GT.AND P0, PT, R0, 0x8, P0 ;  /* 0x000000080000780c */ /* 0x000fe20000704270 */
[----:B------:R-:W-:Y:S02]  /*24f0*/  FMUL R12, R12, R23 ;  /* 0x000000170c0c7220 */ /* 0x000fe40000400000 */
[----:B------:R-:W-:Y:S02]  /*2500*/  IMAD.X R5, R101, 0x1, R5, P2 ;  /* 0x0000000165057824 */ /* 0x000fe400010e0605 */
[----:B------:R-:W-:Y:S01]  /*2510*/  FFMA R25, R25, R22, R12 ;  /* 0x0000001619197223 */ /* 0x000fe2000000000c */
[----:B------:R-:W-:-:S04]  /*2520*/  LEA R12, P2, R4, R104, 0x2 ;  /* 0x00000068040c7211 */ /* 0x000fc800078410ff */
[----:B------:R-:W-:Y:S01]  /*2530*/  LEA.HI.X R13, R4, R105, R5, 0x2, P2 ;  /* 0x00000069040d7211 */ /* 0x000fe200010f1405 */
[----:B------:R-:W-:Y:S01]  /*2540*/  @P3 IMAD.MOV.U32 R4, RZ, RZ, R6 ;  /* 0x000000ffff043224 */ /* 0x000fe200078e0006 */
[----:B------:R-:W-:Y:S01]  /*2550*/  F2FP.TF32.F32.PACK_B R25, R25 ;  /* 0x00000019ff19723e */ /* 0x000fe200024050ff */
[----:B------:R-:W-:-:S05]  /*2560*/  @P3 IMAD.MOV.U32 R5, RZ, RZ, R7 ;  /* 0x000000ffff053224 */ /* 0x000fca00078e0007 */
[----:B------:R2:W-:Y:S04]  /*2570*/  @P3 STG.E desc[UR54][R4.64+0x4], R25 ;  /* 0x0000041904003986 */ /* 0x0005e8000c101936 */
[----:B------:R-:W3:Y:S01]  /*2580*/  @P0 LDG.E.LTC128B R15, desc[UR54][R12.64] ;  /* 0x000000360c0f0981 */ /* 0x000ee2000c1e1920 */
[----:B------:R-:W-:Y:S01]  /*2590*/  IADD3 R10, P2, P3, R90, R8, R10 ;  /* 0x000000085a0a7210 */ /* 0x000fe20007b5e00a */
[----:B------:R-:W-:Y:S01]  /*25a0*/  BSSY B1, `(.L_x_35) ;  /* 0x0000011000017945 */ /* 0x000fe20003800000 */
[----:B------:R-:W-:Y:S02]  /*25b0*/  ISETP.GT.AND P1, PT, R0, 0x8, P1 ;  /* 0x000000080000780c */ /* 0x000fe40000f24270 */
[----:B------:R-:W-:-:S03]  /*25c0*/  IADD3.X R11, R91, R101, R11, P2, P3 ;  /* 0x000000655b0b7210 */ /* 0x000fc600017e640b */
[----:B------:R-:W-:Y:S01]  /*25d0*/  IMAD.WIDE.U32 R10, R19, R100, R10 ;  /* 0x00000064130a7225 */ /* 0x000fe200078e000a */
[----:B------:R-:W-:-:S03]  /*25e0*/  SHF.L.U64.HI R19, R93, 0x2, R92 ;  /* 0x000000025d137819 */ /* 0x000fc6000001025c */
[----:B------:R-:W-:Y:S01]  /*25f0*/  IMAD.IADD R11, R21, 0x1, R11 ;  /* 0x00000001150b7824 */ /* 0x000fe200078e020b */
[----:B--2---:R-:W-:-:S04]  /*2600*/  LEA R4, P3, R10, R104, 0x2 ;  /* 0x000000680a047211 */ /* 0x004fc800078610ff */
[----:B------:R-:W-:Y:S02]  /*2610*/  LEA.HI.X R5, R10, R105, R11, 0x2, P3 ;  /* 0x000000690a057211 */ /* 0x000fe400018f140b */
[----:B---3--:R-:W-:-:S05]  /*2620*/  LOP3.LUT R8, R15, 0xffffe000, RZ, 0xc0, !PT ;  /* 0xffffe0000f087812 */ /* 0x008fca00078ec0ff */
[----:B------:R-:W-:Y:S01]  /*2630*/  FMUL R9, R8, R23 ;  /* 0x0000001708097220 */ /* 0x000fe20000400000 */
[----:B------:R-:W-:-:S03]  /*2640*/  LEA R8, P2, R93, R6, 0x2 ;  /* 0x000000065d087211 */ /* 0x000fc600078410ff */
[----:B------:R-:W-:Y:S02]  /*2650*/  FFMA R101, R26, R22, R9 ;  /* 0x000000161a657223 */ /* 0x000fe40000000009 */
[----:B------:R-:W-:-:S03]  /*2660*/  IMAD.X R9, R19, 0x1, R7, P2 ;  /* 0x0000000113097824 */ /* 0x000fc600010e0607 */
[----:B------:R-:W-:-:S05]  /*2670*/  F2FP.TF32.F32.PACK_B R101, R101 ;  /* 0x00000065ff65723e */ /* 0x000fca00024050ff */
[----:B------:R2:W-:Y:S01]  /*2680*/  @P0 STG.E desc[UR54][R8.64], R101 ;  /* 0x0000006508000986 */ /* 0x0005e2000c101936 */
[----:B------:R-:W-:Y:S05]  /*2690*/  @!P1 BRA `(.L_x_36) ;  /* 0x0000000000049947 */ /* 0x000fea0003800000 */
[----:B------:R3:W5:Y:S02]  /*26a0*/  LDG.E.LTC128B R15, desc[UR54][R4.64+0x4] ;  /* 0x00000436040f7981 */ /* 0x000764000c1e1920 */
.L_x_36:
[----:B------:R-:W-:Y:S05]  /*26b0*/  BSYNC B1 ;  /* 0x0000000000017941 */ /* 0x000fea0003800000 */
.L_x_35:
[----:B-----5:R-:W-:Y:S01]  /*26c0*/  LOP3.LUT R10, R15, 0xffffe000, RZ, 0xc0, !PT ;  /* 0xffffe0000f0a7812 */ /* 0x020fe200078ec0ff */
[----:B------:R-:W-:Y:S01]  /*26d0*/  BSSY B1, `(.L_x_37) ;  /* 0x0000009000017945 */ /* 0x000fe20003800000 */
[----:B------:R-:W-:-:S03]  /*26e0*/  ISETP.GT.AND P0, PT, R18, 0x8, PT ;  /* 0x000000081200780c */ /* 0x000fc60003f04270 */
[----:B------:R-:W-:Y:S01]  /*26f0*/  FMUL R10, R10, R23 ;  /* 0x000000170a0a7220 */ /* 0x000fe20000400000 */
[----:B------:R-:W-:-:S03]  /*2700*/  ISETP.GT.AND P2, PT, R0, RZ, P0 ;  /* 0x000000ff0000720c */ /* 0x000fc60000744270 */
[----:B------:R-:W-:-:S05]  /*2710*/  FFMA R27, R27, R22, R10 ;  /* 0x000000161b1b7223 */ /* 0x000fca000000000a */
[----:B------:R-:W-:-:S05]  /*2720*/  F2FP.TF32.F32.PACK_B R27, R27 ;  /* 0x0000001bff1b723e */ /* 0x000fca00024050ff */
[----:B------:R4:W-:Y:S01]  /*2730*/  @P1 STG.E desc[UR54][R8.64+0x4], R27 ;  /* 0x0000041b08001986 */ /* 0x0009e2000c101936 */
[----:B------:R-:W-:Y:S05]  /*2740*/  @!P2 BRA `(.L_x_38) ;  /* 0x000000000004a947 */ /* 0x000fea0003800000 */
[----:B------:R0:W5:Y:S02]  /*2750*/  LDG.E.LTC128B R15, desc[UR54][R2.64+0x20] ;  /* 0x00002036020f7981 */ /* 0x000164000c1e1920 */
.L_x_38:
[----:B------:R-:W-:Y:S05]  /*2760*/  BSYNC B1 ;  /* 0x0000000000017941 */ /* 0x000fea0003800000 */
.L_x_37:
        /* <DEDUP_REMOVED lines=10> */
.L_x_40:
[----:B------:R-:W-:Y:S05]  /*2810*/  BSYNC B1 ;  /* 0x0000000000017941 */ /* 0x000fea0003800000 */
.L_x_39:
[----:B-----5:R-:W-:Y:S01]  /*2820*/  LOP3.LUT R10, R15, 0xffffe000, RZ, 0xc0, !PT ;  /* 0xffffe0000f0a7812 */ /* 0x020fe200078ec0ff */
[----:B------:R-:W-:Y:S01]  /*2830*/  BSSY B1, `(.L_x_41) ;  /* 0x0000008000017945 */ /* 0x000fe20003800000 */
[----:B------:R-:W-:-:S03]  /*2840*/  ISETP.GT.AND P0, PT, R0, 0x8, P0 ;  /* 0x000000080000780c */ /* 0x000fc60000704270 */
[----:B------:R-:W-:-:S04]  /*2850*/  FMUL R10, R10, R23 ;  /* 0x000000170a0a7220 */ /* 0x000fc80000400000 */
[----:B------:R-:W-:-:S05]  /*2860*/  FFMA R29, R29, R22, R10 ;  /* 0x000000161d1d7223 */ /* 0x000fca000000000a */
[----:B------:R-:W-:-:S05]  /*2870*/  F2FP.TF32.F32.PACK_B R29, R29 ;  /* 0x0000001dff1d723e */ /* 0x000fca00024050ff */
[----:B------:R0:W-:Y:S01]  /*2880*/  @P3 STG.E desc[UR54][R6.64+0x24], R29 ;  /* 0x0000241d06003986 */ /* 0x0001e2000c101936 */
[----:B------:R-:W-:Y:S05]  /*2890*/  @!P0 BRA `(.L_x_42) ;  /* 0x0000000000048947 */ /* 0x000fea0003800000 */
[----:B------:R0:W5:Y:S02]  /*28a0*/  LDG.E.LTC128B R15, desc[UR54][R4.64+0x20] ;  /* 0x00002036040f7981 */ /* 0x000164000c1e1920 */
.L_x_42:
[----:B------:R-:W-:Y:S05]  /*28b0*/  BSYNC B1 ;  /* 0x0000000000017941 */ /* 0x000fea0003800000 */
.L_x_41:
[----:B-----5:R-:W-:Y:S01]  /*28c0*/  LOP3.LUT R10, R15, 0xffffe000, RZ, 0xc0, !PT ;  /* 0xffffe0000f0a7812 */ /* 0x020fe200078ec0ff */
[----:B------:R-:W-:Y:S01]  /*28d0*/  BSSY B1, `(.L_x_43) ;  /* 0x0000008000017945 */ /* 0x000fe20003800000 */
[----:B------:R-:W-:-:S03]  /*28e0*/  ISETP.GT.AND P1, PT, R0, 0x8, P1 ;  /* 0x000000080000780c */ /* 0x000fc60000f24270 */
[----:B0-----:R-:W-:-:S04]  /*28f0*/  FMUL R11, R10, R23 ;  /* 0x000000170a0b7220 */ /* 0x001fc80000400000 */
[----:B------:R-:W-:-:S05]  /*2900*/  FFMA R11, R30, R22, R11 ;  /* 0x000000161e0b7223 */ /* 0x000fca000000000b */
[----:B------:R-:W-:-:S05]  /*2910*/  F2FP.TF32.F32.PACK_B R11, R11 ;  /* 0x0000000bff0b723e */ /* 0x000fca00024050ff */
[----:B------:R0:W-:Y:S01]  /*2920*/  @P0 STG.E desc[UR54][R8.64+0x20], R11 ;  /* 0x0000200b08000986 */ /* 0x0001e2000c101936 */
[----:B------:R-:W-:Y:S05]  /*2930*/  @!P1 BRA `(.L_x_44) ;  /* 0x0000000000049947 */ /* 0x000fea0003800000 */
[----:B------:R0:W5:Y:S02]  /*2940*/  LDG.E.LTC128B R15, desc[UR54][R4.64+0x24] ;  /* 0x00002436040f7981 */ /* 0x000164000c1e1920 */
.L_x_44:
[----:B------:R-:W-:Y:S05]  /*2950*/  BSYNC B1 ;  /* 0x0000000000017941 */ /* 0x000fea0003800000 */
.L_x_43:
        /* <DEDUP_REMOVED lines=10> */
.L_x_46:
[----:B------:R-:W-:Y:S05]  /*2a00*/  BSYNC B1 ;  /* 0x0000000000017941 */ /* 0x000fea0003800000 */
.L_x_45:
[----:B-----5:R-:W-:Y:S01]  /*2a10*/  LOP3.LUT R10, R15, 0xffffe000, RZ, 0xc0, !PT ;  /* 0xffffe0000f0a7812 */ /* 0x020fe200078ec0ff */
[----:B------:R-:W-:Y:S01]  /*2a20*/  BSSY B1, `(.L_x_47) ;  /* 0x0000009000017945 */ /* 0x000fe20003800000 */
[----:B------:R-:W-:-:S03]  /*2a30*/  ISETP.GT.AND P1, PT, R18, 0x11, PT ;  /* 0x000000111200780c */ /* 0x000fc60003f24270 */
[----:B0-----:R-:W-:Y:S01]  /*2a40*/  FMUL R11, R10, R23 ;  /* 0x000000170a0b7220 */ /* 0x001fe20000400000 */
[----:B------:R-:W-:-:S03]  /*2a50*/  ISETP.GT.AND P3, PT, R0, RZ, P1 ;  /* 0x000000ff0000720c */ /* 0x000fc60000f64270 */
[----:B------:R-:W-:-:S05]  /*2a60*/  FFMA R11, R32, R22, R11 ;  /* 0x00000016200b7223 */ /* 0x000fca000000000b */
[----:B------:R-:W-:-:S05]  /*2a70*/  F2FP.TF32.F32.PACK_B R11, R11 ;  /* 0x0000000bff0b723e */ /* 0x000fca00024050ff */
[----:B------:R0:W-:Y:S01]  /*2a80*/  @P2 STG.E desc[UR54][R6.64+0x40], R11 ;  /* 0x0000400b06002986 */ /* 0x0001e2000c101936 */
[----:B------:R-:W-:Y:S05]  /*2a90*/  @!P3 BRA `(.L_x_48) ;  /* 0x000000000004b947 */ /* 0x000fea0003800000 */
[----:B------:R0:W5:Y:S02]  /*2aa0*/  LDG.E.LTC128B R15, desc[UR54][R2.64+0x44] ;  /* 0x00004436020f7981 */ /* 0x000164000c1e1920 */
.L_x_48:
[----:B------:R-:W-:Y:S05]  /*2ab0*/  BSYNC B1 ;  /* 0x0000000000017941 */ /* 0x000fea0003800000 */
.L_x_47:
        /* <DEDUP_REMOVED lines=9> */
.L_x_50:
[----:B------:R-:W-:Y:S05]  /*2b50*/  BSYNC B1 ;  /* 0x0000000000017941 */ /* 0x000fea0003800000 */
.L_x_49:
        /* <DEDUP_REMOVED lines=9> */
.L_x_52:
[----:B------:R-:W-:Y:S05]  /*2bf0*/  BSYNC B1 ;  /* 0x0000000000017941 */ /* 0x000fea0003800000 */
.L_x_51:
        /* <DEDUP_REMOVED lines=10> */
.L_x_54:
[----:B------:R-:W-:Y:S05]  /*2ca0*/  BSYNC B1 ;  /* 0x0000000000017941 */ /* 0x000fea0003800000 */
.L_x_53:
        /* <DEDUP_REMOVED lines=10> */
.L_x_56:
[----:B------:R-:W-:Y:S05]  /*2d50*/  BSYNC B1 ;  /* 0x0000000000017941 */ /* 0x000fea0003800000 */
.L_x_55:
        /* <DEDUP_REMOVED lines=9> */
.L_x_58:
[----:B------:R-:W-:Y:S05]  /*2df0*/  BSYNC B1 ;  /* 0x0000000000017941 */ /* 0x000fea0003800000 */
.L_x_57:
        /* <DEDUP_REMOVED lines=9> */
.L_x_60:
[----:B------:R-:W-:Y:S05]  /*2e90*/  BSYNC B1 ;  /* 0x0000000000017941 */ /* 0x000fea0003800000 */
.L_x_59:
        /* <DEDUP_REMOVED lines=10> */
.L_x_62:
[----:B------:R-:W-:Y:S05]  /*2f40*/  BSYNC B1 ;  /* 0x0000000000017941 */ /* 0x000fea0003800000 */
.L_x_61:
        /* <DEDUP_REMOVED lines=10> */
.L_x_64:
[----:B------:R-:W-:Y:S05]  /*2ff0*/  BSYNC B1 ;  /* 0x0000000000017941 */ /* 0x000fea0003800000 */
.L_x_63:
        /* <DEDUP_REMOVED lines=9> */
.L_x_66:
[----:B------:R-:W-:Y:S05]  /*3090*/  BSYNC B1 ;  /* 0x0000000000017941 */ /* 0x000fea0003800000 */
.L_x_65:
        /* <DEDUP_REMOVED lines=9> */
.L_x_68:
[----:B------:R-:W-:Y:S05]  /*3130*/  BSYNC B1 ;  /* 0x0000000000017941 */ /* 0x000fea0003800000 */
.L_x_67:
        /* <DEDUP_REMOVED lines=10> */
.L_x_70:
[----:B------:R-:W-:Y:S05]  /*31e0*/  BSYNC B1 ;  /* 0x0000000000017941 */ /* 0x000fea0003800000 */
.L_x_69:
        /* <DEDUP_REMOVED lines=10> */
.L_x_72:
[----:B------:R-:W-:Y:S05]  /*3290*/  BSYNC B1 ;  /* 0x0000000000017941 */ /* 0x000fea0003800000 */
.L_x_71:
        /* <DEDUP_REMOVED lines=9> */
.L_x_74:
[----:B------:R-:W-:Y:S05]  /*3330*/  BSYNC B1 ;  /* 0x0000000000017941 */ /* 0x000fea0003800000 */
.L_x_73:
        /* <DEDUP_REMOVED lines=9> */
.L_x_76:
[----:B------:R-:W-:Y:S05]  /*33d0*/  BSYNC B1 ;  /* 0x0000000000017941 */ /* 0x000fea0003800000 */
.L_x_75:
        /* <DEDUP_REMOVED lines=10> */
.L_x_78:
[----:B------:R-:W-:Y:S05]  /*3480*/  BSYNC B1 ;  /* 0x0000000000017941 */ /* 0x000fea0003800000 */
.L_x_77:
        /* <DEDUP_REMOVED lines=10> */
.L_x_80:
[----:B------:R-:W-:Y:S05]  /*3530*/  BSYNC B1 ;  /* 0x0000000000017941 */ /* 0x000fea0003800000 */
.L_x_79:
        /* <DEDUP_REMOVED lines=9> */
.L_x_82:
[----:B------:R-:W-:Y:S05]  /*35d0*/  BSYNC B1 ;  /* 0x0000000000017941 */ /* 0x000fea0003800000 */
.L_x_81:
        /* <DEDUP_REMOVED lines=9> */
.L_x_84:
[----:B------:R-:W-:Y:S05]  /*3670*/  BSYNC B1 ;  /* 0x0000000000017941 */ /* 0x000fea0003800000 */
.L_x_83:
        /* <DEDUP_REMOVED lines=10> */
.L_x_86:
[----:B------:R-:W-:Y:S05]  /*3720*/  BSYNC B1 ;  /* 0x0000000000017941 */ /* 0x000fea0003800000 */
.L_x_85:
        /* <DEDUP_REMOVED lines=10> */
.L_x_88:
[----:B------:R-:W-:Y:S05]  /*37d0*/  BSYNC B1 ;  /* 0x0000000000017941 */ /* 0x000fea0003800000 */
.L_x_87:
        /* <DEDUP_REMOVED lines=9> */
.L_x_90:
[----:B------:R-:W-:Y:S05]  /*3870*/  BSYNC B1 ;  /* 0x0000000000017941 */ /* 0x000fea0003800000 */
.L_x_89:
        /* <DEDUP_REMOVED lines=9> */
.L_x_92:
[----:B------:R-:W-:Y:S05]  /*3910*/  BSYNC B1 ;  /* 0x0000000000017941 */ /* 0x000fea0003800000 */
.L_x_91:
        /* <DEDUP_REMOVED lines=10> */
.L_x_94:
[----:B------:R-:W-:Y:S05]  /*39c0*/  BSYNC B1 ;  /* 0x0000000000017941 */ /* 0x000fea0003800000 */
.L_x_93:
        /* <DEDUP_REMOVED lines=10> */
.L_x_96:
[----:B------:R-:W-:Y:S05]  /*3a70*/  BSYNC B1 ;  /* 0x0000000000017941 */ /* 0x000fea0003800000 */
.L_x_95:
        /* <DEDUP_REMOVED lines=9> */
.L_x_98:
[----:B------:R-:W-:Y:S05]  /*3b10*/  BSYNC B1 ;  /* 0x0000000000017941 */ /* 0x000fea0003800000 */
.L_x_97:
        /* <DEDUP_REMOVED lines=9> */
.L_x_100:
[----:B------:R-:W-:Y:S05]  /*3bb0*/  BSYNC B1 ;  /* 0x0000000000017941 */ /* 0x000fea0003800000 */
.L_x_99:
        /* <DEDUP_REMOVED lines=10> */
.L_x_102:
[----:B------:R-:W-:Y:S05]  /*3c60*/  BSYNC B1 ;  /* 0x0000000000017941 */ /* 0x000fea0003800000 */
.L_x_101:
        /* <DEDUP_REMOVED lines=10> */
.L_x_104:
[----:B------:R-:W-:Y:S05]  /*3d10*/  BSYNC B1 ;  /* 0x0000000000017941 */ /* 0x000fea0003800000 */
.L_x_103:
        /* <DEDUP_REMOVED lines=9> */
.L_x_106:
[----:B------:R-:W-:Y:S05]  /*3db0*/  BSYNC B1 ;  /* 0x0000000000017941 */ /* 0x000fea0003800000 */
.L_x_105:
        /* <DEDUP_REMOVED lines=9> */
.L_x_108:
[----:B------:R-:W-:Y:S05]  /*3e50*/  BSYNC B1 ;  /* 0x0000000000017941 */ /* 0x000fea0003800000 */
.L_x_107:
        /* <DEDUP_REMOVED lines=10> */
.L_x_110:
[----:B------:R-:W-:Y:S05]  /*3f00*/  BSYNC B1 ;  /* 0x0000000000017941 */ /* 0x000fea0003800000 */
.L_x_109:
        /* <DEDUP_REMOVED lines=10> */
.L_x_112:
[----:B------:R-:W-:Y:S05]  /*3fb0*/  BSYNC B1 ;  /* 0x0000000000017941 */ /* 0x000fea0003800000 */
.L_x_111:
        /* <DEDUP_REMOVED lines=9> */
.L_x_114:
[----:B------:R-:W-:Y:S05]  /*4050*/  BSYNC B1 ;  /* 0x0000000000017941 */ /* 0x000fea0003800000 */
.L_x_113:
        /* <DEDUP_REMOVED lines=9> */
.L_x_116:
[----:B------:R-:W-:Y:S05]  /*40f0*/  BSYNC B1 ;  /* 0x0000000000017941 */ /* 0x000fea0003800000 */
.L_x_115:
        /* <DEDUP_REMOVED lines=10> */
.L_x_118:
[----:B------:R-:W-:Y:S05]  /*41a0*/  BSYNC B1 ;  /* 0x0000000000017941 */ /* 0x000fea0003800000 */
.L_x_117:
        /* <DEDUP_REMOVED lines=10> */
.L_x_120:
[----:B------:R-:W-:Y:S05]  /*4250*/  BSYNC B1 ;  /* 0x0000000000017941 */ /* 0x000fea0003800000 */
.L_x_119:
        /* <DEDUP_REMOVED lines=9> */
.L_x_122:
[----:B------:R-:W-:Y:S05]  /*42f0*/  BSYNC B1 ;  /* 0x0000000000017941 */ /* 0x000fea0003800000 */
.L_x_121:
        /* <DEDUP_REMOVED lines=9> */
.L_x_124:
[----:B------:R-:W-:Y:S05]  /*4390*/  BSYNC B1 ;  /* 0x0000000000017941 */ /* 0x000fea0003800000 */
.L_x_123:
        /* <DEDUP_REMOVED lines=10> */
.L_x_126:
[----:B------:R-:W-:Y:S05]  /*4440*/  BSYNC B1 ;  /* 0x0000000000017941 */ /* 0x000fea0003800000 */
.L_x_125:
        /* <DEDUP_REMOVED lines=10> */
.L_x_128:
[----:B------:R-:W-:Y:S05]  /*44f0*/  BSYNC B1 ;  /* 0x0000000000017941 */ /* 0x000fea0003800000 */
.L_x_127:
        /* <DEDUP_REMOVED lines=9> */
.L_x_130:
[----:B------:R-:W-:Y:S05]  /*4590*/  BSYNC B1 ;  /* 0x0000000000017941 */ /* 0x000fea0003800000 */
.L_x_129:
        /* <DEDUP_REMOVED lines=9> */
.L_x_132:
[----:B------:R-:W-:Y:S05]  /*4630*/  BSYNC B1 ;  /* 0x0000000000017941 */ /* 0x000fea0003800000 */
.L_x_131:
        /* <DEDUP_REMOVED lines=10> */
.L_x_134:
[----:B------:R-:W-:Y:S05]  /*46e0*/  BSYNC B1 ;  /* 0x0000000000017941 */ /* 0x000fea0003800000 */
.L_x_133:
        /* <DEDUP_REMOVED lines=10> */
.L_x_136:
[----:B------:R-:W-:Y:S05]  /*4790*/  BSYNC B1 ;  /* 0x0000000000017941 */ /* 0x000fea0003800000 */
.L_x_135:
        /* <DEDUP_REMOVED lines=9> */
.L_x_138:
[----:B------:R-:W-:Y:S05]  /*4830*/  BSYNC B1 ;  /* 0x0000000000017941 */ /* 0x000fea0003800000 */
.L_x_137:
        /* <DEDUP_REMOVED lines=9> */
.L_x_140:
[----:B------:R-:W-:Y:S05]  /*48d0*/  BSYNC B1 ;  /* 0x0000000000017941 */ /* 0x000fea0003800000 */
.L_x_139:
        /* <DEDUP_REMOVED lines=10> */
.L_x_142:
[----:B------:R-:W-:Y:S05]  /*4980*/  BSYNC B1 ;  /* 0x0000000000017941 */ /* 0x000fea0003800000 */
.L_x_141:
        /* <DEDUP_REMOVED lines=10> */
.L_x_144:
[----:B------:R-:W-:Y:S05]  /*4a30*/  BSYNC B1 ;  /* 0x0000000000017941 */ /* 0x000fea0003800000 */
.L_x_143:
        /* <DEDUP_REMOVED lines=9> */
.L_x_146:
[----:B------:R-:W-:Y:S05]  /*4ad0*/  BSYNC B1 ;  /* 0x0000000000017941 */ /* 0x000fea0003800000 */
.L_x_145:
        /* <DEDUP_REMOVED lines=9> */
.L_x_148:
[----:B------:R-:W-:Y:S05]  /*4b70*/  BSYNC B1 ;  /* 0x0000000000017941 */ /* 0x000fea0003800000 */
.L_x_147:
        /* <DEDUP_REMOVED lines=10> */
.L_x_150:
[----:B------:R-:W-:Y:S05]  /*4c20*/  BSYNC B1 ;  /* 0x0000000000017941 */ /* 0x000fea0003800000 */
.L_x_149:
        /* <DEDUP_REMOVED lines=10> */
.L_x_152:
[----:B------:R-:W-:Y:S05]  /*4cd0*/  BSYNC B1 ;  /* 0x0000000000017941 */ /* 0x000fea0003800000 */
.L_x_151:
[----:B01---5:R-:W-:Y:S01]  /*4ce0*/  LOP3.LUT R2, R15, 0xffffe000, RZ, 0xc0, !PT ;  /* 0xffffe0000f027812 */ /* 0x023fe200078ec0ff */
        /* <DEDUP_REMOVED lines=8> */
.L_x_154:
[----:B------:R-:W-:Y:S05]  /*4d70*/  BSYNC B1 ;  /* 0x0000000000017941 */ /* 0x000fea0003800000 */
.L_x_153:
[----:B-----5:R-:W-:Y:S01]  /*4d80*/  LOP3.LUT R2, R15, 0xffffe000, RZ, 0xc0, !PT ;  /* 0xffffe0000f027812 */ /* 0x020fe200078ec0ff */
[----:B------:R-:W-:Y:S01]  /*4d90*/  BSSY B1, `(.L_x_155) ;  /* 0x000000a000017945 */ /* 0x000fe20003800000 */
[----:B------:R-:W-:-:S03]  /*4da0*/  ISETP.GT.AND P1, PT, R0, 0x8, P1 ;  /* 0x000000080000780c */ /* 0x000fc60000f24270 */
[----:B------:R-:W-:Y:S01]  /*4db0*/  FMUL R3, R2, R23 ;  /* 0x0000001702037220 */ /* 0x000fe20000400000 */
[----:B------:R-:W-:-:S03]  /*4dc0*/  @P0 IMAD.MOV.U32 R2, RZ, RZ, R8 ;  /* 0x000000ffff020224 */ /* 0x000fc600078e0008 */
[----:B0-----:R-:W-:Y:S01]  /*4dd0*/  FFMA R7, R86, R22, R3 ;  /* 0x0000001656077223 */ /* 0x001fe20000000003 */
[----:B------:R-:W-:-:S04]  /*4de0*/  @P0 IMAD.MOV.U32 R3, RZ, RZ, R9 ;  /* 0x000000ffff030224 */ /* 0x000fc800078e0009 */
[----:B------:R-:W-:-:S05]  /*4df0*/  F2FP.TF32.F32.PACK_B R7, R7 ;  /* 0x00000007ff07723e */ /* 0x000fca00024050ff */
[----:B------:R0:W-:Y:S01]  /*4e00*/  @P0 STG.E desc[UR54][R2.64+0x1e0], R7 ;  /* 0x0001e00702000986 */ /* 0x0001e2000c101936 */
[----:B------:R-:W-:Y:S05]  /*4e10*/  @!P1 BRA `(.L_x_156) ;  /* 0x0000000000049947 */ /* 0x000fea0003800000 */
[----:B------:R0:W5:Y:S02]  /*4e20*/  LDG.E.LTC128B R15, desc[UR54][R4.64+0x1e4] ;  /* 0x0001e436040f7981 */ /* 0x000164000c1e1920 */
.L_x_156:
[----:B------:R-:W-:Y:S05]  /*4e30*/  BSYNC B1 ;  /* 0x0000000000017941 */ /* 0x000fea0003800000 */
.L_x_155:
[----:B------:R-:W-:Y:S05]  /*4e40*/  @!P1 BRA `(.L_x_157) ;  /* 0x0000001000b09947 */ /* 0x000fea0003800000 */
[----:B-----5:R-:W-:-:S05]  /*4e50*/  LOP3.LUT R0, R15, 0xffffe000, RZ, 0xc0, !PT ;  /* 0xffffe0000f007812 */ /* 0x020fca00078ec0ff */
[----:B------:R-:W-:-:S04]  /*4e60*/  FMUL R0, R0, R23 ;  /* 0x0000001700007220 */ /* 0x000fc80000400000 */
[----:B------:R-:W-:-:S05]  /*4e70*/  FFMA R87, R87, R22, R0 ;  /* 0x0000001657577223 */ /* 0x000fca0000000000 */
[----:B------:R-:W-:-:S05]  /*4e80*/  F2FP.TF32.F32.PACK_B R87, R87 ;  /* 0x00000057ff57723e */ /* 0x000fca00024050ff */
[----:B------:R0:W-:Y:S01]  /*4e90*/  STG.E desc[UR54][R8.64+0x1e4], R87 ;  /* 0x0001e45708007986 */ /* 0x0001e2000c101936 */
[----:B------:R-:W-:Y:S05]  /*4ea0*/  BRA `(.L_x_157) ;  /* 0x0000001000987947 */ /* 0x000fea0003800000 */
.L_x_32:
[----:B------:R-:W-:Y:S01]  /*4eb0*/  ULDC.64 UR4, c[0x0][0x5c0] ;  /* 0x0001700000047ab9 */ /* 0x000fe20000000a00 */
[-C--:B------:R-:W-:Y:S01]  /*4ec0*/  FMUL R9, R24, R22.reuse ;  /* 0x0000001618097220 */ /* 0x080fe20000400000 */
[----:B------:R-:W-:Y:S01]  /*4ed0*/  LEA R2, P1, R20, UR4, 0x2 ;  /* 0x0000000414027c11 */ /* 0x000fe2000f8210ff */
[-C--:B------:R-:W-:Y:S01]  /*4ee0*/  FMUL R25, R25, R22.reuse ;  /* 0x0000001619197220 */ /* 0x080fe20000400000 */
[----:B------:R-:W-:Y:S01]  /*4ef0*/  ISETP.GT.AND P3, PT, R18, 0x1, PT ;  /* 0x000000011200780c */ /* 0x000fe20003f64270 */
[-C--:B------:R-:W-:Y:S01]  /*4f00*/  FMUL R27, R27, R22.reuse ;  /* 0x000000161b1b7220 */ /* 0x080fe20000400000 */
[----:B------:R-:W-:Y:S01]  /*4f10*/  F2FP.TF32.F32.PACK_B R9, R9 ;  /* 0x00000009ff09723e */ /* 0x000fe200024050ff */
[-C--:B------:R-:W-:Y:S01]  /*4f20*/  FMUL R29, R29, R22.reuse ;  /* 0x000000161d1d7220 */ /* 0x080fe20000400000 */
[----:B------:R-:W-:Y:S01]  /*4f30*/  LEA.HI.X R3, R20, UR5, R7, 0x2, P1 ;  /* 0x0000000514037c11 */ /* 0x000fe200088f1407 */
[-C--:B------:R-:W-:Y:S01]  /*4f40*/  FMUL R7, R26, R22.reuse ;  /* 0x000000161a077220 */ /* 0x080fe20000400000 */
[----:B------:R-:W-:Y:S01]  /*4f50*/  ISETP.GT.AND P1, PT, R0, RZ, P3 ;  /* 0x000000ff0000720c */ /* 0x000fe20001f24270 */
[-C--:B------:R-:W-:Y:S01]  /*4f60*/  FMUL R11, R30, R22.reuse ;  /* 0x000000161e0b7220 */ /* 0x080fe20000400000 */
[----:B------:R-:W-:Y:S01]  /*4f70*/  F2FP.TF32.F32.PACK_B R25, R25 ;  /* 0x00000019ff19723e */ /* 0x000fe200024050ff */
[----:B------:R0:W-:Y:S01]  /*4f80*/  @P2 STG.E desc[UR54][R2.64], R9 ;  /* 0x0000000902002986 */ /* 0x0001e2000c101936 */
[----:B------:R-:W-:Y:S01]  /*4f90*/  ISETP.GT.AND P2, PT, R0, 0x8, P0 ;  /* 0x000000080000780c */ /* 0x000fe20000744270 */
[-C--:B------:R-:W-:Y:S01]  /*4fa0*/  FMUL R31, R31, R22.reuse ;  /* 0x000000161f1f7220 */ /* 0x080fe20000400000 */
[----:B------:R-:W-:Y:S01]  /*4fb0*/  ISETP.GT.AND P0, PT, R18, 0x8, PT ;  /* 0x000000081200780c */ /* 0x000fe20003f04270 */
[-C--:B------:R-:W-:Y:S01]  /*4fc0*/  FMUL R33, R33, R22.reuse ;  /* 0x0000001621217220 */ /* 0x080fe20000400000 */
[----:B------:R-:W-:Y:S01]  /*4fd0*/  SHF.L.U64.HI R5, R93, 0x2, R92 ;  /* 0x000000025d057819 */ /* 0x000fe2000001025c */
[----:B------:R-:W-:Y:S01]  /*4fe0*/  FMUL R35, R35, R22 ;  /* 0x0000001623237220 */ /* 0x000fe20000400000 */
[----:B------:R-:W-:Y:S01]  /*4ff0*/  LEA R4, P4, R93, R2, 0x2 ;  /* 0x000000025d047211 */ /* 0x000fe200078810ff */
[-C--:B------:R-:W-:Y:S01]  /*5000*/  FMUL R37, R37, R22.reuse ;  /* 0x0000001625257220 */ /* 0x080fe20000400000 */
[C---:B------:R-:W-:Y:S01]  /*5010*/  ISETP.GT.AND P3, PT, R0.reuse, 0x8, P3 ;  /* 0x000000080000780c */ /* 0x040fe20001f64270 */
[----:B------:R-:W-:Y:S01]  /*5020*/  @P1 STG.E desc[UR54][R2.64+0x4], R25 ;  /* 0x0000041902001986 */ /* 0x000fe2000c101936 */
[----:B------:R-:W-:Y:S01]  /*5030*/  ISETP.GT.AND P5, PT, R0, RZ, P0 ;  /* 0x000000ff0000720c */ /* 0x000fe200007a4270 */
[----:B------:R-:W-:Y:S01]  /*5040*/  IMAD.X R5, R5, 0x1, R3, P4 ;  /* 0x0000000105057824 */ /* 0x000fe200020e0603 */
[----:B------:R-:W-:Y:S01]  /*5050*/  F2FP.TF32.F32.PACK_B R7, R7 ;  /* 0x00000007ff07723e */ /* 0x000fe200024050ff */
[-C--:B0-----:R-:W-:Y:S01]  /*5060*/  FMUL R9, R28, R22.reuse ;  /* 0x000000161c097220 */ /* 0x081fe20000400000 */
[----:B------:R-:W-:Y:S01]  /*5070*/  ISETP.GT.AND P1, PT, R18, 0x9, PT ;  /* 0x000000091200780c */ /* 0x000fe20003f24270 */
[-C--:B------:R-:W-:Y:S01]  /*5080*/  FMUL R39, R39, R22.reuse ;  /* 0x0000001627277220 */ /* 0x080fe20000400000 */
[----:B------:R-:W-:Y:S01]  /*5090*/  F2FP.TF32.F32.PACK_B R27, R27 ;  /* 0x0000001bff1b723e */ /* 0x000fe200024050ff */
[----:B------:R0:W-:Y:S01]  /*50a0*/  @P2 STG.E desc[UR54][R4.64], R7 ;  /* 0x0000000704002986 */ /* 0x0001e2000c101936 */
[----:B------:R-:W-:Y:S01]  /*50b0*/  F2FP.TF32.F32.PACK_B R9, R9 ;  /* 0x00000009ff09723e */ /* 0x000fe200024050ff */
[-C--:B------:R-:W-:Y:S01]  /*50c0*/  FMUL R41, R41, R22.reuse ;  /* 0x0000001629297220 */ /* 0x080fe20000400000 */
[C---:B------:R-:W-:Y:S01]  /*50d0*/  ISETP.GT.AND P4, PT, R0.reuse, RZ, P1 ;  /* 0x000000ff0000720c */ /* 0x040fe20000f84270 */
[----:B------:R-:W-:Y:S01]  /*50e0*/  @P3 STG.E desc[UR54][R4.64+0x4], R27 ;  /* 0x0000041b04003986 */ /* 0x000fe2000c101936 */
[----:B------:R-:W-:Y:S01]  /*50f0*/  ISETP.GT.AND P2, PT, R0, 0x8, P0 ;  /* 0x000000080000780c */ /* 0x000fe20000744270 */
[-C--:B------:R-:W-:Y:S01]  /*5100*/  FMUL R43, R43, R22.reuse ;  /* 0x000000162b2b7220 */ /* 0x080fe20000400000 */
[----:B------:R-:W-:Y:S01]  /*5110*/  ISETP.GT.AND P0, PT, R18, 0x10, PT ;  /* 0x000000101200780c */ /* 0x000fe20003f04270 */
[----:B------:R1:W-:Y:S01]  /*5120*/  @P5 STG.E desc[UR54][R2.64+0x20], R9 ;  /* 0x0000200902005986 */ /* 0x0003e2000c101936 */
[C---:B------:R-:W-:Y:S01]  /*5130*/  ISETP.GT.AND P3, PT, R0.reuse, 0x8, P1 ;  /* 0x000000080000780c */ /* 0x040fe20000f64270 */
[-C--:B------:R-:W-:Y:S01]  /*5140*/  FMUL R45, R45, R22.reuse ;  /* 0x000000162d2d7220 */ /* 0x080fe20000400000 */
[----:B------:R-:W-:Y:S01]  /*5150*/  ISETP.GT.AND P5, PT, R0, RZ, P0 ;  /* 0x000000ff0000720c */ /* 0x000fe200007a4270 */
[-C--:B0-----:R-:W-:Y:S01]  /*5160*/  FMUL R7, R32, R22.reuse ;  /* 0x0000001620077220 */ /* 0x081fe20000400000 */
[----:B------:R-:W-:Y:S01]  /*5170*/  F2FP.TF32.F32.PACK_B R29, R29 ;  /* 0x0000001dff1d723e */ /* 0x000fe200024050ff */
[-C--:B------:R-:W-:Y:S01]  /*5180*/  FMUL R47, R47, R22.reuse ;  /* 0x000000162f2f7220 */ /* 0x080fe20000400000 */
[----:B------:R-:W-:Y:S01]  /*5190*/  F2FP.TF32.F32.PACK_B R11, R11 ;  /* 0x0000000bff0b723e */ /* 0x000fe200024050ff */
[-C--:B------:R-:W-:Y:S01]  /*51a0*/  FMUL R49, R49, R22.reuse ;  /* 0x0000001631317220 */ /* 0x080fe20000400000 */
[----:B------:R-:W-:Y:S01]  /*51b0*/  ISETP.GT.AND P1, PT, R18, 0x11, PT ;  /* 0x000000111200780c */ /* 0x000fe20003f24270 */
[----:B------:R-:W-:Y:S01]  /*51c0*/  @P4 STG.E desc[UR54][R2.64+0x24], R29 ;  /* 0x0000241d02004986 */ /* 0x000fe2000c101936 */
[----:B------:R-:W-:Y:S01]  /*51d0*/  F2FP.TF32.F32.PACK_B R31, R31 ;  /* 0x0000001fff1f723e */ /* 0x000fe200024050ff */
[-C--:B-1----:R-:W-:Y:S01]  /*51e0*/  FMUL R9, R34, R22.reuse ;  /* 0x0000001622097220 */ /* 0x082fe20000400000 */
[----:B------:R-:W-:Y:S01]  /*51f0*/  F2FP.TF32.F32.PACK_B R7, R7 ;  /* 0x00000007ff07723e */ /* 0x000fe200024050ff */
[----:B------:R0:W-:Y:S01]  /*5200*/  @P2 STG.E desc[UR54][R4.64+0x20], R11 ;  /* 0x0000200b04002986 */ /* 0x0001e2000c101936 */
[C---:B------:R-:W-:Y:S01]  /*5210*/  ISETP.GT.AND P4, PT, R0.reuse, RZ, P1 ;  /* 0x000000ff0000720c */ /* 0x040fe20000f84270 */
[-C--:B------:R-:W-:Y:S01]  /*5220*/  FMUL R51, R51, R22.reuse ;  /* 0x0000001633337220 */ /* 0x080fe20000400000 */
[----:B------:R-:W-:Y:S01]  /*5230*/  ISETP.GT.AND P2, PT, R0, 0x8, P0 ;  /* 0x000000080000780c */ /* 0x000fe20000744270 */
[----:B------:R-:W-:Y:S01]  /*5240*/  @P3 STG.E desc[UR54][R4.64+0x24], R31 ;  /* 0x0000241f04003986 */ /* 0x000fe2000c101936 */
[----:B------:R-:W-:Y:S01]  /*5250*/  ISETP.GT.AND P0, PT, R18, 0x18, PT ;  /* 0x000000181200780c */ /* 0x000fe20003f04270 */
[-C--:B------:R-:W-:Y:S01]  /*5260*/  FMUL R53, R53, R22.reuse ;  /* 0x0000001635357220 */ /* 0x080fe20000400000 */
[C---:B------:R-:W-:Y:S01]  /*5270*/  ISETP.GT.AND P3, PT, R0.reuse, 0x8, P1 ;  /* 0x000000080000780c */ /* 0x040fe20000f64270 */
[----:B------:R1:W-:Y:S01]  /*5280*/  @P5 STG.E desc[UR54][R2.64+0x40], R7 ;  /* 0x0000400702005986 */ /* 0x0003e2000c101936 */
[----:B------:R-:W-:Y:S01]  /*5290*/  ISETP.GT.AND P5, PT, R0, RZ, P0 ;  /* 0x000000ff0000720c */ /* 0x000fe200007a4270 */
[-C--:B------:R-:W-:Y:S01]  /*52a0*/  FMUL R55, R55, R22.reuse ;  /* 0x0000001637377220 */ /* 0x080fe20000400000 */
[----:B------:R-:W-:Y:S01]  /*52b0*/  F2FP.TF32.F32.PACK_B R33, R33 ;  /* 0x00000021ff21723e */ /* 0x000fe200024050ff */
[-C--:B0-----:R-:W-:Y:S01]  /*52c0*/  FMUL R11, R38, R22.reuse ;  /* 0x00000016260b7220 */ /* 0x081fe20000400000 */
[----:B------:R-:W-:Y:S01]  /*52d0*/  F2FP.TF32.F32.PACK_B R9, R9 ;  /* 0x00000009ff09723e */ /* 0x000fe200024050ff */
[-C--:B------:R-:W-:Y:S01]  /*52e0*/  FMUL R57, R57, R22.reuse ;  /* 0x0000001639397220 */ /* 0x080fe20000400000 */
[----:B------:R-:W-:Y:S01]  /*52f0*/  ISETP.GT.AND P1, PT, R18, 0x19, PT ;  /* 0x000000191200780c */ /* 0x000fe20003f24270 */
[----:B------:R-:W-:Y:S01]  /*5300*/  @P4 STG.E desc[UR54][R2.64+0x44], R33 ;  /* 0x0000442102004986 */ /* 0x000fe2000c101936 */
[----:B------:R-:W-:Y:S01]  /*5310*/  F2FP.TF32.F32.PACK_B R35, R35 ;  /* 0x00000023ff23723e */ /* 0x000fe200024050ff */
[-C--:B------:R-:W-:Y:S01]  /*5320*/  FMUL R59, R59, R22.reuse ;  /* 0x000000163b3b7220 */ /* 0x080fe20000400000 */
[----:B------:R-:W-:Y:S01]  /*5330*/  ISETP.GT.AND P4, PT, R0, RZ, P1 ;  /* 0x000000ff0000720c */ /* 0x000fe20000f84270 */
[-C--:B-1----:R-:W-:Y:S01]  /*5340*/  FMUL R7, R36, R22.reuse ;  /* 0x0000001624077220 */ /* 0x082fe20000400000 */
[----:B------:R0:W-:Y:S01]  /*5350*/  @P2 STG.E desc[UR54][R4.64+0x40], R9 ;  /* 0x0000400904002986 */ /* 0x0001e2000c101936 */
[----:B------:R-:W-:Y:S01]  /*5360*/  ISETP.GT.AND P2, PT, R0, 0x8, P0 ;  /* 0x000000080000780c */ /* 0x000fe20000744270 */
[-C--:B------:R-:W-:Y:S01]  /*5370*/  FMUL R61, R61, R22.reuse ;  /* 0x000000163d3d7220 */ /* 0x080fe20000400000 */
[----:B------:R-:W-:Y:S01]  /*5380*/  ISETP.GT.AND P0, PT, R18, 0x20, PT ;  /* 0x000000201200780c */ /* 0x000fe20003f04270 */
[----:B------:R-:W-:Y:S01]  /*5390*/  @P3 STG.E desc[UR54][R4.64+0x44], R35 ;  /* 0x0000442304003986 */ /* 0x000fe2000c101936 */
[----:B------:R-:W-:Y:S01]  /*53a0*/  F2FP.TF32.F32.PACK_B R7, R7 ;  /* 0x00000007ff07723e */ /* 0x000fe200024050ff */
[-C--:B------:R-:W-:Y:S01]  /*53b0*/  FMUL R63, R63, R22.reuse ;  /* 0x000000163f3f7220 */ /* 0x080fe20000400000 */
[C---:B------:R-:W-:Y:S01]  /*53c0*/  ISETP.GT.AND P3, PT, R0.reuse, 0x8, P1 ;  /* 0x000000080000780c */ /* 0x040fe20000f64270 */
[-C--:B------:R-:W-:Y:S01]  /*53d0*/  FMUL R65, R65, R22.reuse ;  /* 0x0000001641417220 */ /* 0x080fe20000400000 */
[----:B------:R-:W-:Y:S01]  /*53e0*/  F2FP.TF32.F32.PACK_B R37, R37 ;  /* 0x00000025ff25723e */ /* 0x000fe200024050ff */
[----:B------:R1:W-:Y:S01]  /*53f0*/  @P5 STG.E desc[UR54][R2.64+0x60], R7 ;  /* 0x0000600702005986 */ /* 0x0003e2000c101936 */
[----:B------:R-:W-:Y:S01]  /*5400*/  ISETP.GT.AND P5, PT, R0, RZ, P0 ;  /* 0x000000ff0000720c */ /* 0x000fe200007a4270 */
[-C--:B0-----:R-:W-:Y:S01]  /*5410*/  FMUL R9, R42, R22.reuse ;  /* 0x000000162a097220 */ /* 0x081fe20000400000 */
[----:B------:R-:W-:Y:S01]  /*5420*/  F2FP.TF32.F32.PACK_B R11, R11 ;  /* 0x0000000bff0b723e */ /* 0x000fe200024050ff */
[----:B------:R-:W-:Y:S01]  /*5430*/  @P4 STG.E desc[UR54][R2.64+0x64], R37 ;  /* 0x0000642502004986 */ /* 0x000fe2000c101936 */
[----:B------:R-:W-:Y:S01]  /*5440*/  ISETP.GT.AND P1, PT, R18, 0x21, PT ;  /* 0x000000211200780c */ /* 0x000fe20003f24270 */
[-C--:B------:R-:W-:Y:S01]  /*5450*/  FMUL R67, R67, R22.reuse ;  /* 0x0000001643437220 */ /* 0x080fe20000400000 */
[----:B------:R-:W-:Y:S01]  /*5460*/  F2FP.TF32.F32.PACK_B R39, R39 ;  /* 0x00000027ff27723e */ /* 0x000fe200024050ff */
[----:B------:R0:W-:Y:S01]  /*5470*/  @P2 STG.E desc[UR54][R4.64+0x60], R11 ;  /* 0x0000600b04002986 */ /* 0x0001e2000c101936 */
[C---:B------:R-:W-:Y:S01]  /*5480*/  ISETP.GT.AND P4, PT, R0.reuse, RZ, P1 ;  /* 0x000000ff0000720c */ /* 0x040fe20000f84270 */
[-C--:B------:R-:W-:Y:S01]  /*5490*/  FMUL R69, R69, R22.reuse ;  /* 0x0000001645457220 */ /* 0x080fe20000400000 */
[----:B------:R-:W-:Y:S01]  /*54a0*/  ISETP.GT.AND P2, PT, R0, 0x8, P0 ;  /* 0x000000080000780c */ /* 0x000fe20000744270 */
[-C--:B-1----:R-:W-:Y:S01]  /*54b0*/  FMUL R7, R40, R22.reuse ;  /* 0x0000001628077220 */ /* 0x082fe20000400000 */
[----:B------:R-:W-:Y:S01]  /*54c0*/  ISETP.GT.AND P0, PT, R18, 0x28, PT ;  /* 0x000000281200780c */ /* 0x000fe20003f04270 */
[----:B------:R-:W-:Y:S01]  /*54d0*/  @P3 STG.E desc[UR54][R4.64+0x64], R39 ;  /* 0x0000642704003986 */ /* 0x000fe2000c101936 */
[----:B------:R-:W-:Y:S01]  /*54e0*/  ISETP.GT.AND P3, PT, R0, 0x8, P1 ;  /* 0x000000080000780c */ /* 0x000fe20000f64270 */
[-C--:B------:R-:W-:Y:S01]  /*54f0*/  FMUL R71, R71, R22.reuse ;  /* 0x0000001647477220 */ /* 0x080fe20000400000 */
[----:B------:R-:W-:Y:S01]  /*5500*/  F2FP.TF32.F32.PACK_B R7, R7 ;  /* 0x00000007ff07723e */ /* 0x000fe200024050ff */
[-C--:B------:R-:W-:Y:S01]  /*5510*/  FMUL R73, R73, R22.reuse ;  /* 0x0000001649497220 */ /* 0x080fe20000400000 */
[----:B------:R-:W-:Y:S01]  /*5520*/  F2FP.TF32.F32.PACK_B R41, R41 ;  /* 0x00000029ff29723e */ /* 0x000fe200024050ff */
[-C--:B0-----:R-:W-:Y:S01]  /*5530*/  FMUL R11, R46, R22.reuse ;  /* 0x000000162e0b7220 */ /* 0x081fe20000400000 */
[----:B------:R-:W-:Y:S01]  /*5540*/  F2FP.TF32.F32.PACK_B R9, R9 ;  /* 0x00000009ff09723e */ /* 0x000fe200024050ff */
[----:B------:R0:W-:Y:S01]  /*5550*/  @P5 STG.E desc[UR54][R2.64+0x80], R7 ;  /* 0x0000800702005986 */ /* 0x0001e2000c101936 */
[----:B------:R-:W-:Y:S01]  /*5560*/  ISETP.GT.AND P5, PT, R0, RZ, P0 ;  /* 0x000000ff0000720c */ /* 0x000fe200007a4270 */
[-C--:B------:R-:W-:Y:S01]  /*5570*/  FMUL R75, R75, R22.reuse ;  /* 0x000000164b4b7220 */ /* 0x080fe20000400000 */
[----:B------:R-:W-:Y:S01]  /*5580*/  ISETP.GT.AND P1, PT, R18, 0x29, PT ;  /* 0x000000291200780c */ /* 0x000fe20003f24270 */
[----:B------:R-:W-:Y:S01]  /*5590*/  @P4 STG.E desc[UR54][R2.64+0x84], R41 ;  /* 0x0000842902004986 */ /* 0x000fe2000c101936 */
[----:B------:R-:W-:Y:S01]  /*55a0*/  F2FP.TF32.F32.PACK_B R43, R43 ;  /* 0x0000002bff2b723e */ /* 0x000fe200024050ff */
[-C--:B------:R-:W-:Y:S01]  /*55b0*/  FMUL R77, R77, R22.reuse ;  /* 0x000000164d4d7220 */ /* 0x080fe20000400000 */
[C---:B------:R-:W-:Y:S01]  /*55c0*/  ISETP.GT.AND P4, PT, R0.reuse, RZ, P1 ;  /* 0x000000ff0000720c */ /* 0x040fe20000f84270 */
[----:B------:R1:W-:Y:S01]  /*55d0*/  @P2 STG.E desc[UR54][R4.64+0x80], R9 ;  /* 0x0000800904002986 */ /* 0x0003e2000c101936 */
[----:B------:R-:W-:Y:S01]  /*55e0*/  ISETP.GT.AND P2, PT, R0, 0x8, P0 ;  /* 0x000000080000780c */ /* 0x000fe20000744270 */
[-C--:B------:R-:W-:Y:S01]  /*55f0*/  FMUL R79, R79, R22.reuse ;  /* 0x000000164f4f7220 */ /* 0x080fe20000400000 */
[----:B------:R-:W-:Y:S01]  /*5600*/  ISETP.GT.AND P0, PT, R18, 0x30, PT ;  /* 0x000000301200780c */ /* 0x000fe20003f04270 */
[-C--:B0-----:R-:W-:Y:S01]  /*5610*/  FMUL R7, R44, R22.reuse ;  /* 0x000000162c077220 */ /* 0x081fe20000400000 */
[----:B------:R-:W-:Y:S01]  /*5620*/  @P3 STG.E desc[UR54][R4.64+0x84], R43 ;  /* 0x0000842b04003986 */ /* 0x000fe2000c101936 */
[----:B------:R-:W-:Y:S01]  /*5630*/  ISETP.GT.AND P3, PT, R0, 0x8, P1 ;  /* 0x000000080000780c */ /* 0x000fe20000f64270 */
[-C--:B------:R-:W-:Y:S01]  /*5640*/  FMUL R81, R81, R22.reuse ;  /* 0x0000001651517220 */ /* 0x080fe20000400000 */
[----:B------:R-:W-:Y:S01]  /*5650*/  F2FP.TF32.F32.PACK_B R45, R45 ;  /* 0x0000002dff2d723e */ /* 0x000fe200024050ff */
[-C--:B------:R-:W-:Y:S01]  /*5660*/  FMUL R83, R83, R22.reuse ;  /* 0x0000001653537220 */ /* 0x080fe20000400000 */
[----:B------:R-:W-:Y:S01]  /*5670*/  F2FP.TF32.F32.PACK_B R7, R7 ;  /* 0x00000007ff07723e */ /* 0x000fe200024050ff */
[-C--:B------:R-:W-:Y:S01]  /*5680*/  FMUL R13, R84, R22.reuse ;  /* 0x00000016540d7220 */ /* 0x080fe20000400000 */
[----:B------:R-:W-:Y:S01]  /*5690*/  F2FP.TF32.F32.PACK_B R11, R11 ;  /* 0x0000000bff0b723e */ /* 0x000fe200024050ff */
[-C--:B-1----:R-:W-:Y:S01]  /*56a0*/  FMUL R9, R50, R22.reuse ;  /* 0x0000001632097220 */ /* 0x082fe20000400000 */
[----:B------:R-:W-:Y:S01]  /*56b0*/  ISETP.GT.AND P1, PT, R18, 0x31, PT ;  /* 0x000000311200780c */ /* 0x000fe20003f24270 */
[----:B------:R0:W-:Y:S01]  /*56c0*/  @P5 STG.E desc[UR54][R2.64+0xa0], R7 ;  /* 0x0000a00702005986 */ /* 0x0001e2000c101936 */
[C---:B------:R-:W-:Y:S01]  /*56d0*/  ISETP.GT.AND P5, PT, R0.reuse, RZ, P0 ;  /* 0x000000ff0000720c */ /* 0x040fe200007a4270 */
[-C--:B------:R-:W-:Y:S01]  /*56e0*/  FMUL R85, R85, R22.reuse ;  /* 0x0000001655557220 */ /* 0x080fe20000400000 */
[----:B------:R-:W-:Y:S01]  /*56f0*/  F2FP.TF32.F32.PACK_B R47, R47 ;  /* 0x0000002fff2f723e */ /* 0x000fe200024050ff */
[----:B------:R-:W-:Y:S01]  /*5700*/  @P4 STG.E desc[UR54][R2.64+0xa4], R45 ;  /* 0x0000a42d02004986 */ /* 0x000fe2000c101936 */
[----:B------:R-:W-:Y:S01]  /*5710*/  ISETP.GT.AND P4, PT, R0, RZ, P1 ;  /* 0x000000ff0000720c */ /* 0x000fe20000f84270 */
[-C--:B------:R-:W-:Y:S01]  /*5720*/  FMUL R15, R86, R22.reuse ;  /* 0x00000016560f7220 */ /* 0x080fe20000400000 */
[----:B------:R-:W-:Y:S01]  /*5730*/  F2FP.TF32.F32.PACK_B R49, R49 ;  /* 0x00000031ff31723e */ /* 0x000fe200024050ff */
[----:B------:R1:W-:Y:S01]  /*5740*/  @P2 STG.E desc[UR54][R4.64+0xa0], R11 ;  /* 0x0000a00b04002986 */ /* 0x0003e2000c101936 */
[----:B------:R-:W-:Y:S01]  /*5750*/  ISETP.GT.AND P2, PT, R0, 0x8, P0 ;  /* 0x000000080000780c */ /* 0x000fe20000744270 */
[-C--:B------:R-:W-:Y:S01]  /*5760*/  FMUL R87, R87, R22.reuse ;  /* 0x0000001657577220 */ /* 0x080fe20000400000 */
[----:B------:R-:W-:Y:S01]  /*5770*/  ISETP.GT.AND P0, PT, R18, 0x38, PT ;  /* 0x000000381200780c */ /* 0x000fe20003f04270 */
[----:B0-----:R-:W-:Y:S01]  /*5780*/  FMUL R7, R48, R22 ;  /* 0x0000001630077220 */ /* 0x001fe20000400000 */
[----:B------:R-:W-:Y:S01]  /*5790*/  @P3 STG.E desc[UR54][R4.64+0xa4], R47 ;  /* 0x0000a42f04003986 */ /* 0x000fe2000c101936 */
[----:B------:R-:W-:-:S02]  /*57a0*/  ISETP.GT.AND P3, PT, R0, 0x8, P1 ;  /* 0x000000080000780c */ /* 0x000fc40000f64270 */
[----:B------:R-:W-:Y:S02]  /*57b0*/  F2FP.TF32.F32.PACK_B R9, R9 ;  /* 0x00000009ff09723e */ /* 0x000fe400024050ff */
[----:B------:R-:W-:Y:S02]  /*57c0*/  F2FP.TF32.F32.PACK_B R7, R7 ;  /* 0x00000007ff07723e */ /* 0x000fe400024050ff */
[----:B------:R-:W-:Y:S01]  /*57d0*/  ISETP.GT.AND P1, PT, R18, 0x39, PT ;  /* 0x000000391200780c */ /* 0x000fe20003f24270 */
[----:B-1----:R-:W-:Y:S01]  /*57e0*/  FMUL R11, R54, R22 ;  /* 0x00000016360b7220 */ /* 0x002fe20000400000 */
[----:B------:R-:W-:Y:S01]  /*57f0*/  F2FP.TF32.F32.PACK_B R51, R51 ;  /* 0x00000033ff33723e */ /* 0x000fe200024050ff */
[----:B------:R0:W-:Y:S01]  /*5800*/  @P5 STG.E desc[UR54][R2.64+0xc0], R7 ;  /* 0x0000c00702005986 */ /* 0x0001e2000c101936 */
[C---:B------:R-:W-:Y:S02]  /*5810*/  ISETP.GT.AND P5, PT, R0.reuse, RZ, P0 ;  /* 0x000000ff0000720c */ /* 0x040fe400007a4270 */
[----:B------:R-:W-:Y:S01]  /*5820*/  F2FP.TF32.F32.PACK_B R53, R53 ;  /* 0x00000035ff35723e */ /* 0x000fe200024050ff */
[----:B------:R-:W-:Y:S01]  /*5830*/  @P4 STG.E desc[UR54][R2.64+0xc4], R49 ;  /* 0x0000c43102004986 */ /* 0x000fe2000c101936 */
[----:B------:R-:W-:-:S02]  /*5840*/  ISETP.GT.AND P4, PT, R0, RZ, P1 ;  /* 0x000000ff0000720c */ /* 0x000fc40000f84270 */
[----:B------:R-:W-:Y:S01]  /*5850*/  F2FP.TF32.F32.PACK_B R11, R11 ;  /* 0x0000000bff0b723e */ /* 0x000fe200024050ff */
[----:B------:R1:W-:Y:S01]  /*5860*/  @P2 STG.E desc[UR54][R4.64+0xc0], R9 ;  /* 0x0000c00904002986 */ /* 0x0003e2000c101936 */
[----:B------:R-:W-:Y:S02]  /*5870*/  ISETP.GT.AND P2, PT, R0, 0x8, P0 ;  /* 0x000000080000780c */ /* 0x000fe40000744270 */
[----:B------:R-:W-:Y:S01]  /*5880*/  ISETP.GT.AND P0, PT, R18, 0x40, PT ;  /* 0x000000401200780c */ /* 0x000fe20003f04270 */
[----:B0-----:R-:W-:Y:S01]  /*5890*/  FMUL R7, R52, R22 ;  /* 0x0000001634077220 */ /* 0x001fe20000400000 */
[----:B------:R-:W-:Y:S01]  /*58a0*/  @P3 STG.E desc[UR54][R4.64+0xc4], R51 ;  /* 0x0000c43304003986 */ /* 0x000fe2000c101936 */
[----:B------:R-:W-:Y:S02]  /*58b0*/  ISETP.GT.AND P3, PT, R0, 0x8, P1 ;  /* 0x000000080000780c */ /* 0x000fe40000f64270 */
[----:B------:R-:W-:Y:S02]  /*58c0*/  ISETP.GT.AND P1, PT, R18, 0x41, PT ;  /* 0x000000411200780c */ /* 0x000fe40003f24270 */
[----:B------:R-:W-:-:S02]  /*58d0*/  F2FP.TF32.F32.PACK_B R7, R7 ;  /* 0x00000007ff07723e */ /* 0x000fc400024050ff */
[----:B------:R-:W-:Y:S01]  /*58e0*/  F2FP.TF32.F32.PACK_B R55, R55 ;  /* 0x00000037ff37723e */ /* 0x000fe200024050ff */
[----:B-1----:R-:W-:Y:S01]  /*58f0*/  FMUL R9, R58, R22 ;  /* 0x000000163a097220 */ /* 0x002fe20000400000 */
[----:B------:R-:W-:Y:S01]  /*5900*/  F2FP.TF32.F32.PACK_B R57, R57 ;  /* 0x00000039ff39723e */ /* 0x000fe200024050ff */
[----:B------:R0:W-:Y:S01]  /*5910*/  @P5 STG.E desc[UR54][R2.64+0xe0], R7 ;  /* 0x0000e00702005986 */ /* 0x0001e2000c101936 */
[C---:B------:R-:W-:Y:S02]  /*5920*/  ISETP.GT.AND P5, PT, R0.reuse, RZ, P0 ;  /* 0x000000ff0000720c */ /* 0x040fe400007a4270 */
[----:B------:R-:W-:Y:S01]  /*5930*/  F2FP.TF32.F32.PACK_B R9, R9 ;  /* 0x00000009ff09723e */ /* 0x000fe200024050ff */
[----:B------:R-:W-:Y:S01]  /*5940*/  @P4 STG.E desc[UR54][R2.64+0xe4], R53 ;  /* 0x0000e43502004986 */ /* 0x000fe2000c101936 */
[C---:B------:R-:W-:Y:S02]  /*5950*/  ISETP.GT.AND P4, PT, R0.reuse, RZ, P1 ;  /* 0x000000ff0000720c */ /* 0x040fe40000f84270 */
[----:B------:R-:W-:Y:S01]  /*5960*/  F2FP.TF32.F32.PACK_B R59, R59 ;  /* 0x0000003bff3b723e */ /* 0x000fe200024050ff */
[----:B------:R1:W-:Y:S01]  /*5970*/  @P2 STG.E desc[UR54][R4.64+0xe0], R11 ;  /* 0x0000e00b04002986 */ /* 0x0003e2000c101936 */
[----:B------:R-:W-:-:S02]  /*5980*/  ISETP.GT.AND P2, PT, R0, 0x8, P0 ;  /* 0x000000080000780c */ /* 0x000fc40000744270 */
[----:B------:R-:W-:Y:S01]  /*5990*/  ISETP.GT.AND P0, PT, R18, 0x48, PT ;  /* 0x000000481200780c */ /* 0x000fe20003f04270 */
[-C--:B0-----:R-:W-:Y:S01]  /*59a0*/  FMUL R7, R56, R22.reuse ;  /* 0x0000001638077220 */ /* 0x081fe20000400000 */
[----:B------:R-:W-:Y:S01]  /*59b0*/  @P3 STG.E desc[UR54][R4.64+0xe4], R55 ;  /* 0x0000e43704003986 */ /* 0x000fe2000c101936 */
[----:B------:R-:W-:Y:S02]  /*59c0*/  ISETP.GT.AND P3, PT, R0, 0x8, P1 ;  /* 0x000000080000780c */ /* 0x000fe40000f64270 */
[----:B------:R-:W-:Y:S02]  /*59d0*/  ISETP.GT.AND P1, PT, R18, 0x49, PT ;  /* 0x000000491200780c */ /* 0x000fe40003f24270 */
[----:B------:R-:W-:Y:S01]  /*59e0*/  F2FP.TF32.F32.PACK_B R7, R7 ;  /* 0x00000007ff07723e */ /* 0x000fe200024050ff */
[----:B-1----:R-:W-:Y:S01]  /*59f0*/  FMUL R11, R62, R22 ;  /* 0x000000163e0b7220 */ /* 0x002fe20000400000 */
[----:B------:R-:W-:-:S03]  /*5a00*/  F2FP.TF32.F32.PACK_B R61, R61 ;  /* 0x0000003dff3d723e */ /* 0x000fc600024050ff */
[----:B------:R0:W-:Y:S01]  /*5a10*/  @P5 STG.E desc[UR54][R2.64+0x100], R7 ;  /* 0x0001000702005986 */ /* 0x0001e2000c101936 */
[C---:B------:R-:W-:Y:S02]  /*5a20*/  ISETP.GT.AND P5, PT, R0.reuse, RZ, P0 ;  /* 0x000000ff0000720c */ /* 0x040fe400007a4270 */
[----:B------:R-:W-:Y:S01]  /*5a30*/  F2FP.TF32.F32.PACK_B R11, R11 ;  /* 0x0000000bff0b723e */ /* 0x000fe200024050ff */
[----:B------:R-:W-:Y:S01]  /*5a40*/  @P4 STG.E desc[UR54][R2.64+0x104], R57 ;  /* 0x0001043902004986 */ /* 0x000fe2000c101936 */
[C---:B------:R-:W-:Y:S02]  /*5a50*/  ISETP.GT.AND P4, PT, R0.reuse, RZ, P1 ;  /* 0x000000ff0000720c */ /* 0x040fe40000f84270 */
[----:B------:R-:W-:Y:S01]  /*5a60*/  F2FP.TF32.F32.PACK_B R63, R63 ;  /* 0x0000003fff3f723e */ /* 0x000fe200024050ff */
[----:B------:R1:W-:Y:S01]  /*5a70*/  @P2 STG.E desc[UR54][R4.64+0x100], R9 ;  /* 0x0001000904002986 */ /* 0x0003e2000c101936 */
[----:B------:R-:W-:Y:S02]  /*5a80*/  ISETP.GT.AND P2, PT, R0, 0x8, P0 ;  /* 0x000000080000780c */ /* 0x000fe40000744270 */
[----:B------:R-:W-:Y:S01]  /*5a90*/  ISETP.GT.AND P0, PT, R18, 0x50, PT ;  /* 0x000000501200780c */ /* 0x000fe20003f04270 */
[----:B0-----:R-:W-:Y:S01]  /*5aa0*/  FMUL R7, R60, R22 ;  /* 0x000000163c077220 */ /* 0x001fe20000400000 */
[----:B------:R-:W-:Y:S01]  /*5ab0*/  @P3 STG.E desc[UR54][R4.64+0x104], R59 ;  /* 0x0001043b04003986 */ /* 0x000fe2000c101936 */
[----:B------:R-:W-:-:S02]  /*5ac0*/  ISETP.GT.AND P3, PT, R0, 0x8, P1 ;  /* 0x000000080000780c */ /* 0x000fc40000f64270 */
        /* <DEDUP_REMOVED lines=38> */
[----:B------:R-:W-:Y:S01]  /*5d30*/  ISETP.GT.AND P0, PT, R0, 0x8, P0 ;  /* 0x000000080000780c */ /* 0x000fe20000704270 */
[----:B------:R-:W-:Y:S01]  /*5d40*/  @P4 STG.E desc[UR54][R2.64+0x164], R69 ;  /* 0x0001644502004986 */ /* 0x000fe2000c101936 */
[----:B------:R-:W-:Y:S02]  /*5d50*/  ISETP.GT.AND P4, PT, R18, 0x69, PT ;  /* 0x000000691200780c */ /* 0x000fe40003f84270 */
[----:B------:R-:W-:Y:S01]  /*5d60*/  F2FP.TF32.F32.PACK_B R9, R9 ;  /* 0x00000009ff09723e */ /* 0x000fe200024050ff */
[----:B------:R1:W-:Y:S01]  /*5d70*/  @P2 STG.E desc[UR54][R4.64+0x160], R11 ;  /* 0x0001600b04002986 */ /* 0x0003e2000c101936 */
[C---:B------:R-:W-:Y:S02]  /*5d80*/  ISETP.GT.AND P2, PT, R0.reuse, RZ, P1 ;  /* 0x000000ff0000720c */ /* 0x040fe40000f44270 */
[----:B------:R-:W-:Y:S01]  /*5d90*/  ISETP.GT.AND P1, PT, R0, 0x8, P1 ;  /* 0x000000080000780c */ /* 0x000fe20000f24270 */
[----:B0-----:R-:W-:Y:S01]  /*5da0*/  FMUL R7, R72, R22 ;  /* 0x0000001648077220 */ /* 0x001fe20000400000 */
[----:B------:R-:W-:Y:S01]  /*5db0*/  @P3 STG.E desc[UR54][R4.64+0x164], R71 ;  /* 0x0001644704003986 */ /* 0x000fe2000c101936 */
[----:B------:R-:W-:-:S02]  /*5dc0*/  ISETP.GT.AND P6, PT, R0, RZ, P4 ;  /* 0x000000ff0000720c */ /* 0x000fc400027c4270 */
[----:B------:R-:W-:Y:S02]  /*5dd0*/  F2FP.TF32.F32.PACK_B R75, R75 ;  /* 0x0000004bff4b723e */ /* 0x000fe400024050ff */
[----:B------:R-:W-:Y:S02]  /*5de0*/  F2FP.TF32.F32.PACK_B R7, R7 ;  /* 0x00000007ff07723e */ /* 0x000fe400024050ff */
[----:B------:R-:W-:Y:S01]  /*5df0*/  F2FP.TF32.F32.PACK_B R77, R77 ;  /* 0x0000004dff4d723e */ /* 0x000fe200024050ff */
[----:B-1----:R-:W-:Y:S01]  /*5e00*/  FMUL R11, R82, R22 ;  /* 0x00000016520b7220 */ /* 0x002fe20000400000 */
[----:B------:R-:W-:Y:S01]  /*5e10*/  ISETP.GT.AND P4, PT, R0, 0x8, P4 ;  /* 0x000000080000780c */ /* 0x000fe20002784270 */
[----:B------:R0:W-:Y:S01]  /*5e20*/  @P5 STG.E desc[UR54][R2.64+0x180], R7 ;  /* 0x0001800702005986 */ /* 0x0001e2000c101936 */
[----:B------:R-:W-:Y:S02]  /*5e30*/  ISETP.GT.AND P5, PT, R18, 0x68, PT ;  /* 0x000000681200780c */ /* 0x000fe40003fa4270 */
[----:B------:R-:W-:Y:S01]  /*5e40*/  F2FP.TF32.F32.PACK_B R79, R79 ;  /* 0x0000004fff4f723e */ /* 0x000fe200024050ff */
[----:B------:R-:W-:Y:S01]  /*5e50*/  @P2 STG.E desc[UR54][R2.64+0x184], R73 ;  /* 0x0001844902002986 */ /* 0x000fe2000c101936 */
[----:B------:R-:W-:-:S02]  /*5e60*/  ISETP.GT.AND P3, PT, R0, RZ, P5 ;  /* 0x000000ff0000720c */ /* 0x000fc40002f64270 */
[----:B------:R-:W-:Y:S01]  /*5e70*/  ISETP.GT.AND P5, PT, R0, 0x8, P5 ;  /* 0x000000080000780c */ /* 0x000fe20002fa4270 */
[----:B------:R1:W-:Y:S01]  /*5e80*/  @P0 STG.E desc[UR54][R4.64+0x180], R9 ;  /* 0x0001800904000986 */ /* 0x0003e2000c101936 */
[C---:B------:R-:W-:Y:S02]  /*5e90*/  ISETP.GT.AND P2, PT, R18.reuse, 0x71, PT ;  /* 0x000000711200780c */ /* 0x040fe40003f44270 */
[----:B------:R-:W-:Y:S01]  /*5ea0*/  ISETP.GT.AND P0, PT, R18, 0x79, PT ;  /* 0x000000791200780c */ /* 0x000fe20003f04270 */
[-C--:B0-----:R-:W-:Y:S01]  /*5eb0*/  FMUL R7, R76, R22.reuse ;  /* 0x000000164c077220 */ /* 0x081fe20000400000 */
[----:B------:R-:W-:Y:S01]  /*5ec0*/  @P1 STG.E desc[UR54][R4.64+0x184], R75 ;  /* 0x0001844b04001986 */ /* 0x000fe2000c101936 */
[----:B------:R-:W-:Y:S02]  /*5ed0*/  ISETP.GT.AND P1, PT, R18, 0x78, PT ;  /* 0x000000781200780c */ /* 0x000fe40003f24270 */
[----:B------:R-:W-:Y:S02]  /*5ee0*/  F2FP.TF32.F32.PACK_B R81, R81 ;  /* 0x00000051ff51723e */ /* 0x000fe400024050ff */
[----:B------:R-:W-:Y:S01]  /*5ef0*/  F2FP.TF32.F32.PACK_B R7, R7 ;  /* 0x00000007ff07723e */ /* 0x000fe200024050ff */
[----:B-1----:R-:W-:Y:S01]  /*5f00*/  FMUL R9, R78, R22 ;  /* 0x000000164e097220 */ /* 0x002fe20000400000 */
[----:B------:R-:W-:-:S03]  /*5f10*/  F2FP.TF32.F32.PACK_B R11, R11 ;  /* 0x0000000bff0b723e */ /* 0x000fc600024050ff */
[----:B------:R0:W-:Y:S01]  /*5f20*/  @P3 STG.E desc[UR54][R2.64+0x1a0], R7 ;  /* 0x0001a00702003986 */ /* 0x0001e2000c101936 */
[----:B------:R-:W-:Y:S02]  /*5f30*/  ISETP.GT.AND P3, PT, R18, 0x70, PT ;  /* 0x000000701200780c */ /* 0x000fe40003f64270 */
[----:B------:R-:W-:Y:S01]  /*5f40*/  F2FP.TF32.F32.PACK_B R9, R9 ;  /* 0x00000009ff09723e */ /* 0x000fe200024050ff */
[----:B------:R-:W-:Y:S01]  /*5f50*/  @P6 STG.E desc[UR54][R2.64+0x1a4], R77 ;  /* 0x0001a44d02006986 */ /* 0x000fe2000c101936 */
[C---:B------:R-:W-:Y:S02]  /*5f60*/  ISETP.GT.AND P6, PT, R0.reuse, RZ, P3 ;  /* 0x000000ff0000720c */ /* 0x040fe40001fc4270 */
[C---:B------:R-:W-:Y:S01]  /*5f70*/  ISETP.GT.AND P3, PT, R0.reuse, 0x8, P3 ;  /* 0x000000080000780c */ /* 0x040fe20001f64270 */
[----:B------:R-:W-:Y:S01]  /*5f80*/  @P5 STG.E desc[UR54][R4.64+0x1a0], R9 ;  /* 0x0001a00904005986 */ /* 0x000fe2000c101936 */
[C---:B------:R-:W-:Y:S02]  /*5f90*/  ISETP.GT.AND P5, PT, R0.reuse, RZ, P2 ;  /* 0x000000ff0000720c */ /* 0x040fe400017a4270 */
[----:B------:R-:W-:Y:S01]  /*5fa0*/  ISETP.GT.AND P2, PT, R0, 0x8, P2 ;  /* 0x000000080000780c */ /* 0x000fe20001744270 */
[----:B0-----:R-:W-:Y:S01]  /*5fb0*/  FMUL R7, R80, R22 ;  /* 0x0000001650077220 */ /* 0x001fe20000400000 */
[----:B------:R-:W-:Y:S01]  /*5fc0*/  @P4 STG.E desc[UR54][R4.64+0x1a4], R79 ;  /* 0x0001a44f04004986 */ /* 0x000fe2000c101936 */
[----:B------:R-:W-:-:S02]  /*5fd0*/  ISETP.GT.AND P4, PT, R0, RZ, P1 ;  /* 0x000000ff0000720c */ /* 0x000fc40000f84270 */
[C---:B------:R-:W-:Y:S02]  /*5fe0*/  ISETP.GT.AND P1, PT, R0.reuse, 0x8, P1 ;  /* 0x000000080000780c */ /* 0x040fe40000f24270 */
[----:B------:R-:W-:Y:S02]  /*5ff0*/  F2FP.TF32.F32.PACK_B R7, R7 ;  /* 0x00000007ff07723e */ /* 0x000fe400024050ff */
[----:B------:R-:W-:Y:S02]  /*6000*/  F2FP.TF32.F32.PACK_B R83, R83 ;  /* 0x00000053ff53723e */ /* 0x000fe400024050ff */
[----:B------:R-:W-:Y:S01]  /*6010*/  F2FP.TF32.F32.PACK_B R13, R13 ;  /* 0x0000000dff0d723e */ /* 0x000fe200024050ff */
[----:B------:R-:W-:Y:S01]  /*6020*/  @P6 STG.E desc[UR54][R2.64+0x1c0], R7 ;  /* 0x0001c00702006986 */ /* 0x000fe2000c101936 */
[C---:B------:R-:W-:Y:S02]  /*6030*/  ISETP.GT.AND P6, PT, R0.reuse, RZ, P0 ;  /* 0x000000ff0000720c */ /* 0x040fe400007c4270 */
[----:B------:R-:W-:Y:S01]  /*6040*/  ISETP.GT.AND P0, PT, R0, 0x8, P0 ;  /* 0x000000080000780c */ /* 0x000fe20000704270 */
[----:B------:R-:W-:Y:S01]  /*6050*/  @P5 STG.E desc[UR54][R2.64+0x1c4], R81 ;  /* 0x0001c45102005986 */ /* 0x000fe2000c101936 */
[----:B------:R-:W-:-:S02]  /*6060*/  F2FP.TF32.F32.PACK_B R85, R85 ;  /* 0x00000055ff55723e */ /* 0x000fc400024050ff */
[----:B------:R-:W-:Y:S01]  /*6070*/  F2FP.TF32.F32.PACK_B R15, R15 ;  /* 0x0000000fff0f723e */ /* 0x000fe200024050ff */
[----:B------:R-:W-:Y:S01]  /*6080*/  @P3 STG.E desc[UR54][R4.64+0x1c0], R11 ;  /* 0x0001c00b04003986 */ /* 0x000fe2000c101936 */
[----:B------:R-:W-:-:S03]  /*6090*/  F2FP.TF32.F32.PACK_B R87, R87 ;  /* 0x00000057ff57723e */ /* 0x000fc600024050ff */
[----:B------:R-:W-:Y:S04]  /*60a0*/  @P2 STG.E desc[UR54][R4.64+0x1c4], R83 ;  /* 0x0001c45304002986 */ /* 0x000fe8000c101936 */
[----:B------:R-:W-:Y:S04]  /*60b0*/  @P4 STG.E desc[UR54][R2.64+0x1e0], R13 ;  /* 0x0001e00d02004986 */ /* 0x000fe8000c101936 */
[----:B------:R0:W-:Y:S02]  /*60c0*/  @P6 STG.E desc[UR54][R2.64+0x1e4], R85 ;  /* 0x0001e45502006986 */ /* 0x0001e4000c101936 */
[----:B0-----:R-:W-:-:S02]  /*60d0*/  @P1 IMAD.MOV.U32 R2, RZ, RZ, R4 ;  /* 0x000000ffff021224 */ /* 0x001fc400078e0004 */
[----:B------:R-:W-:-:S05]  /*60e0*/  @P1 IMAD.MOV.U32 R3, RZ, RZ, R5 ;  /* 0x000000ffff031224 */ /* 0x000fca00078e0005 */
[----:B------:R0:W-:Y:S04]  /*60f0*/  @P1 STG.E desc[UR54][R2.64+0x1e0], R15 ;  /* 0x0001e00f02001986 */ /* 0x0001e8000c101936 */
[----:B------:R0:W-:Y:S02]  /*6100*/  @P0 STG.E desc[UR54][R4.64+0x1e4], R87 ;  /* 0x0001e45704000986 */ /* 0x0001e4000c101936 */
.L_x_157:
[----:B------:R-:W-:Y:S05]  /*6110*/  BSYNC B0 ;  /* 0x0000000000007941 */ /* 0x000fea0003800000 */
.L_x_31:
[----:B0-----:R-:W-:Y:S01]  /*6120*/  IMAD.U32 R2, RZ, RZ, UR52 ;  /* 0x00000034ff027e24 */ /* 0x001fe2000f8e00ff */
[----:B------:R-:W-:Y:S01]  /*6130*/  ULDC.64 UR4, c[0x0][0x650] ;  /* 0x0001940000047ab9 */ /* 0x000fe20000000a00 */
[----:B------:R-:W-:Y:S01]  /*6140*/  IMAD.U32 R3, RZ, RZ, UR53 ;  /* 0x00000035ff037e24 */ /* 0x000fe2000f8e00ff */
[----:B------:R0:W-:Y:S01]  /*6150*/  SYNCS.ARRIVE.TRANS64.A1T0 RZ, [R96+UR50], RZ ;  /* 0x000000ff60ff79a7 */ /* 0x0001e20008100032 */
[----:B------:R-:W-:Y:S01]  /*6160*/  PRMT R0, RZ, 0x7610, R0 ;  /* 0x00007610ff007816 */ /* 0x000fe20000000000 */
[----:B------:R-:W-:Y:S01]  /*6170*/  IMAD.MOV.U32 R18, RZ, RZ, -0x1 ;  /* 0xffffffffff127424 */ /* 0x000fe200078e00ff */
[----:B------:R-:W-:Y:S01]  /*6180*/  LEA R16, P0, R2, R16, 0x1 ;  /* 0x0000001002107211 */ /* 0x000fe200078008ff */
[----:B------:R-:W-:Y:S02]  /*6190*/  IMAD.MOV.U32 R2, RZ, RZ, -0x1 ;  /* 0xffffffffff027424 */ /* 0x000fe400078e00ff */
[----:B------:R-:W-:Y:S01]  /*61a0*/  IMAD.MOV.U32 R19, RZ, RZ, -0x1 ;  /* 0xffffffffff137424 */ /* 0x000fe200078e00ff */
[----:B------:R-:W-:-:S02]  /*61b0*/  IADD3.X R17, R17, UR41, RZ, P0, !PT ;  /* 0x0000002911117c10 */ /* 0x000fc400087fe4ff */
[----:B------:R-:W-:-:S04]  /*61c0*/  ISETP.GE.U32.AND P0, PT, R16, UR4, PT ;  /* 0x0000000410007c0c */ /* 0x000fc8000bf06070 */
[----:B------:R-:W-:-:S13]  /*61d0*/  ISETP.GE.U32.AND.EX P0, PT, R17, UR5, PT, P0 ;  /* 0x0000000511007c0c */ /* 0x000fda000bf06100 */
[----:B0-----:R-:W-:Y:S05]  /*61e0*/  @P0 BRA `(.L_x_158) ;  /* 0x0000000400700947 */ /* 0x001fea0003800000 */
[----:B------:R-:W0:Y:S01]  /*61f0*/  S2UR UR7, SR_CTAID.X ;  /* 0x00000000000779c3 */ /* 0x000e220000002500 */
[----:B------:R-:W-:Y:S01]  /*6200*/  ULDC.64 UR4, c[0x0][0x628] ;  /* 0x00018a0000047ab9 */ /* 0x000fe20000000a00 */
[----:B------:R-:W-:Y:S01]  /*6210*/  ULDC UR6, c[0x0][0x150] ;  /* 0x0000540000067ab9 */ /* 0x000fe20000000800 */
[----:B------:R-:W-:Y:S01]  /*6220*/  ISETP.NE.U32.AND P0, PT, RZ, UR4, PT ;  /* 0x00000004ff007c0c */ /* 0x000fe2000bf05070 */
[----:B------:R-:W-:Y:S01]  /*6230*/  ULDC UR15, c[0x0][0x630] ;  /* 0x00018c00000f7ab9 */ /* 0x000fe20000000800 */
[C---:B------:R-:W-:Y:S02]  /*6240*/  R2UR UR17, R16.reuse ;  /* 0x00000000101172ca */ /* 0x040fe400000e0000 */
[----:B------:R-:W-:Y:S01]  /*6250*/  ISETP.NE.AND.EX P0, PT, RZ, UR5, PT, P0 ;  /* 0x00000005ff007c0c */ /* 0x000fe2000bf05300 */
[----:B------:R-:W1:Y:S01]  /*6260*/  S2UR UR16, SR_CTAID.Y ;  /* 0x00000000001079c3 */ /* 0x000e620000002600 */
[----:B------:R-:W-:Y:S02]  /*6270*/  R2UR UR12, R16 ;  /* 0x00000000100c72ca */ /* 0x000fe400000e0000 */
[----:B------:R-:W-:-:S02]  /*6280*/  R2UR UR13, R17 ;  /* 0x00000000110d72ca */ /* 0x000fc400000e0000 */
[----:B0-----:R-:W-:-:S05]  /*6290*/  I2FP.F32.U32 R0, UR7 ;  /* 0x0000000700007c45 */ /* 0x001fca0008201000 */
[----:B------:R-:W-:Y:S01]  /*62a0*/  FMUL R0, R0, UR6 ;  /* 0x0000000600007c20 */ /* 0x000fe20008400000 */
[----:B------:R-:W-:Y:S01]  /*62b0*/  ULDC UR6, c[0x0][0x154] ;  /* 0x0000550000067ab9 */ /* 0x000fe20000000800 */
[----:B-1----:R-:W-:-:S04]  /*62c0*/  I2FP.F32.U32 R2, UR16 ;  /* 0x0000001000027c45 */ /* 0x002fc80008201000 */
[----:B------:R-:W0:Y:S01]  /*62d0*/  F2I.U32.TRUNC.NTZ R0, R0 ;  /* 0x0000000000007305 */ /* 0x000e22000020f000 */
[----:B------:R-:W-:Y:S01]  /*62e0*/  FMUL R2, R2, UR6 ;  /* 0x0000000602027c20 */ /* 0x000fe20008400000 */
[----:B------:R-:W-:Y:S06]  /*62f0*/  @!P0 BRA `(.L_x_159) ;  /* 0x0000000000308947 */ /* 0x000fec0003800000 */
        /* <DEDUP_REMOVED lines=12> */
.L_x_159:
[----:B------:R-:W-:Y:S01]  /*63c0*/  USHF.R.U64 UR6, UR12, UR15, UR13 ;  /* 0x0000000f0c067299 */ /* 0x000fe2000800120d */
[----:B------:R-:W-:Y:S01]  /*63d0*/  R2UR UR5, R17 ;  /* 0x00000000110572ca */ /* 0x000fe200000e0000 */
[----:B------:R-:W-:Y:S01]  /*63e0*/  USHF.R.U32.HI UR4, URZ, UR15, UR13 ;  /* 0x0000000f3f047299 */ /* 0x000fe2000801160d */
[----:B------:R-:W1:Y:S01]  /*63f0*/  F2I.U32.TRUNC.NTZ R2, R2 ;  /* 0x0000000200027305 */ /* 0x000e62000020f000 */
[----:B------:R-:W-:Y:S01]  /*6400*/  UIADD3 UR9, UP0, URZ, -UR6, URZ ;  /* 0x800000063f097290 */ /* 0x000fe2000ff1e03f */
[----:B------:R-:W-:Y:S01]  /*6410*/  ULDC.64 UR10, c[0x0][0x620] ;  /* 0x00018800000a7ab9 */ /* 0x000fe20000000a00 */
[----:B------:R-:W-:Y:S02]  /*6420*/  ULDC UR14, c[0x0][0x608] ;  /* 0x00018200000e7ab9 */ /* 0x000fe40000000800 */
[----:B------:R-:W-:Y:S01]  /*6430*/  UIADD3.X UR4, URZ, ~UR4, URZ, UP0, !UPT ;  /* 0x800000043f047290 */ /* 0x000fe200087fe43f */
[----:B------:R-:W-:Y:S01]  /*6440*/  ULDC UR15, c[0x0][0x658] ;  /* 0x00019600000f7ab9 */ /* 0x000fe20000000800 */
[----:B------:R-:W-:-:S02]  /*6450*/  ULDC UR12, c[0x0][0x144] ;  /* 0x00005100000c7ab9 */ /* 0x000fc40000000800 */
[----:B------:R-:W-:Y:S01]  /*6460*/  UIMAD UR8, UR4, UR10, URZ ;  /* 0x0000000a040872a4 */ /* 0x000fe2000f8e023f */
[----:B------:R-:W-:Y:S02]  /*6470*/  ULDC UR22, c[0x0][0x148] ;  /* 0x0000520000167ab9 */ /* 0x000fe40000000800 */
[----:B------:R-:W-:Y:S01]  /*6480*/  UMOV UR4, UR17 ;  /* 0x0000001100047c82 */ /* 0x000fe20008000000 */
[----:B------:R-:W-:Y:S02]  /*6490*/  UIMAD UR8, UR9, UR11, UR8 ;  /* 0x0000000b090872a4 */ /* 0x000fe4000f8e0208 */
[----:B------:R-:W-:Y:S01]  /*64a0*/  UIMAD.WIDE.U32 UR4, UR9, UR10, UR4 ;  /* 0x0000000a090472a5 */ /* 0x000fe2000f8e0004 */
[----:B0-----:R-:W-:Y:S01]  /*64b0*/  R2UR UR9, R0 ;  /* 0x00000000000972ca */ /* 0x001fe200000e0000 */
[----:B------:R-:W-:Y:S01]  /*64c0*/  ULDC UR20, c[0x0][0x648] ;  /* 0x0001920000147ab9 */ /* 0x000fe20000000800 */
[----:B-1----:R-:W-:Y:S01]  /*64d0*/  R2UR UR13, R2 ;  /* 0x00000000020d72ca */ /* 0x002fe200000e0000 */
[----:B------:R-:W-:Y:S01]  /*64e0*/  UIADD3 UR8, UR5, UR8, URZ ;  /* 0x0000000805087290 */ /* 0x000fe2000fffe03f */
[----:B------:R-:W-:-:S02]  /*64f0*/  ULDC UR21, c[0x0][0x638] ;  /* 0x00018e0000157ab9 */ /* 0x000fc40000000800 */
[----:B------:R-:W-:Y:S02]  /*6500*/  ULDC UR5, c[0x0][0x618] ;  /* 0x0001860000057ab9 */ /* 0x000fe40000000800 */
[----:B------:R-:W-:Y:S02]  /*6510*/  USHF.R.U64 UR10, UR4, UR5, UR8 ;  /* 0x00000005040a7299 */ /* 0x000fe40008001208 */
[----:B------:R-:W-:-:S03]  /*6520*/  USHF.R.U32.HI UR8, URZ, UR5, UR8 ;  /* 0x000000053f087299 */ /* 0x000fc60008011608 */
[----:B------:R-:W-:Y:S01]  /*6530*/  ULDC.64 UR4, c[0x0][0x640] ;  /* 0x0001900000047ab9 */ /* 0x000fe20000000a00 */
[----:B------:R-:W-:Y:S01]  /*6540*/  USHF.R.U64 UR11, UR10, UR14, UR8 ;  /* 0x0000000e0a0b7299 */ /* 0x000fe20008001208 */
[----:B------:R-:W-:Y:S01]  /*6550*/  ISETP.NE.U32.AND P0, PT, RZ, UR4, PT ;  /* 0x00000004ff007c0c */ /* 0x000fe2000bf05070 */
[----:B------:R-:W-:Y:S02]  /*6560*/  USHF.R.U32.HI UR8, URZ, UR14, UR8 ;  /* 0x0000000e3f087299 */ /* 0x000fe40008011608 */
[----:B------:R-:W-:Y:S01]  /*6570*/  UIADD3 UR9, -UR9, URZ, URZ ;  /* 0x0000003f09097290 */ /* 0x000fe2000fffe13f */
[----:B------:R-:W-:Y:S01]  /*6580*/  ISETP.NE.AND.EX P0, PT, RZ, UR5, PT, P0 ;  /* 0x00000005ff007c0c */ /* 0x000fe2000bf05300 */
[----:B------:R-:W-:Y:S02]  /*6590*/  USHF.R.U64 UR17, UR11, UR15, UR8 ;  /* 0x0000000f0b117299 */ /* 0x000fe40008001208 */
[----:B------:R-:W-:Y:S02]  /*65a0*/  UIADD3 UR18, -UR13, URZ, URZ ;  /* 0x0000003f0d127290 */ /* 0x000fe4000fffe13f */
[----:B------:R-:W-:-:S02]  /*65b0*/  USHF.R.U32.HI UR15, URZ, UR15, UR8 ;  /* 0x0000000f3f0f7299 */ /* 0x000fc40008011608 */
[----:B------:R-:W-:Y:S01]  /*65c0*/  UIMAD UR19, UR12, UR9, UR7 ;  /* 0x000000090c1372a4 */ /* 0x000fe2000f8e0207 */
[----:B------:R-:W-:-:S05]  /*65d0*/  UMOV UR14, UR17 ;  /* 0x00000011000e7c82 */ /* 0x000fca0008000000 */
[----:B------:R-:W-:Y:S06]  /*65e0*/  @!P0 BRA `(.L_x_160) ;  /* 0x0000000000288947 */ /* 0x000fec0003800000 */
        /* <DEDUP_REMOVED lines=10> */
.L_x_160:
        /* <DEDUP_REMOVED lines=9> */
[----:B------:R-:W-:Y:S01]  /*6720*/  UIMAD UR5, UR7, UR21, UR17 ;  /* 0x00000015070572a4 */ /* 0x000fe2000f8e0211 */
[----:B------:R-:W-:Y:S02]  /*6730*/  ULDC UR8, c[0x0][0x600] ;  /* 0x0001800000087ab9 */ /* 0x000fe40000000800 */
[----:B------:R-:W-:Y:S01]  /*6740*/  ULDC UR7, c[0x0][0x610] ;  /* 0x0001840000077ab9 */ /* 0x000fe20000000800 */
[----:B------:R-:W-:Y:S02]  /*6750*/  UIMAD UR5, UR5, UR8, UR10 ;  /* 0x00000008050572a4 */ /* 0x000fe4000f8e020a */
[----:B------:R-:W-:-:S04]  /*6760*/  UIMAD UR4, UR4, UR7, UR19 ;  /* 0x00000007040472a4 */ /* 0x000fc8000f8e0213 */
[----:B------:R-:W-:Y:S02]  /*6770*/  USEL UR7, UR5, UR4, !UP0 ;  /* 0x0000000405077287 */ /* 0x000fe4000c000000 */
[----:B------:R-:W-:-:S04]  /*6780*/  USEL UR4, UR4, UR5, !UP0 ;  /* 0x0000000504047287 */ /* 0x000fc8000c000000 */
[----:B------:R-:W-:Y:S02]  /*6790*/  IMAD.U32 R2, RZ, RZ, UR7 ;  /* 0x00000007ff027e24 */ /* 0x000fe4000f8e00ff */
[----:B------:R-:W-:-:S07]  /*67a0*/  IMAD.U32 R18, RZ, RZ, UR4 ;  /* 0x00000004ff127e24 */ /* 0x000fce000f8e00ff */
.L_x_158:
[----:B------:R-:W-:Y:S01]  /*67b0*/  UIADD3 UR45, UR40, UR45, URZ ;  /* 0x0000002d282d7290 */ /* 0x000fe2000fffe03f */
[----:B------:R-:W-:Y:S02]  /*67c0*/  LOP3.LUT P0, RZ, R0, 0xff, RZ, 0xc0, !PT ;  /* 0x000000ff00ff7812 */ /* 0x000fe4000780c0ff */
[----:B------:R-:W-:Y:S01]  /*67d0*/  LOP3.LUT R98, R98, 0x1, RZ, 0x3c, !PT ;  /* 0x0000000162627812 */ /* 0x000fe200078e3cff */
[----:B------:R-:W-:Y:S02]  /*67e0*/  USHF.R.U32.HI UR4, URZ, 0x2, UR45 ;  /* 0x000000023f047899 */ /* 0x000fe4000801162d */
[----:B------:R-:W-:Y:S02]  /*67f0*/  UISETP.GT.U32.AND UP0, UPT, UR45, 0x3, UPT ;  /* 0x000000032d00788c */ /* 0x000fe4000bf04070 */
[----:B------:R-:W-:Y:S02]  /*6800*/  ULOP3.LUT UR4, UR4, 0x1, URZ, 0xc0, !UPT ;  /* 0x0000000104047892 */ /* 0x000fe4000f8ec03f */
[----:B------:R-:W-:-:S02]  /*6810*/  UISETP.LT.U32.AND UP0, UPT, UR40, 0x4, UP0 ;  /* 0x000000042800788c */ /* 0x000fc40008701070 */
[----:B------:R-:W-:Y:S02]  /*6820*/  UISETP.NE.U32.AND UP1, UPT, UR4, 0x1, UPT ;  /* 0x000000010400788c */ /* 0x000fe4000bf25070 */
[----:B------:R-:W-:Y:S02]  /*6830*/  USEL UR5, URZ, 0x1, !UP0 ;  /* 0x000000013f057887 */ /* 0x000fe4000c000000 */
[----:B------:R-:W-:Y:S02]  /*6840*/  UISETP.GT.U32.AND UP1, UPT, UR40, 0x3, !UP1 ;  /* 0x000000032800788c */ /* 0x000fe4000cf24070 */
[----:B------:R-:W-:Y:S02]  /*6850*/  ULOP3.LUT UR45, UR45, 0x3, URZ, 0xc0, !UPT ;  /* 0x000000032d2d7892 */ /* 0x000fe4000f8ec03f */
[----:B------:R-:W-:-:S04]  /*6860*/  USEL UR4, URZ, 0x1, !UP1 ;  /* 0x000000013f047887 */ /* 0x000fc8000c800000 */
[----:B------:R-:W-:Y:S01]  /*6870*/  ULOP3.LUT UR48, UR4, UR48, UR5, 0x96, !UPT ;  /* 0x0000003004307292 */ /* 0x000fe2000f8e9605 */
[----:B------:R-:W-:Y:S11]  /*6880*/  @P0 BRA `(.L_x_161) ;  /* 0xffffffac00640947 */ /* 0x000ff6000383ffff */
[----:B------:R-:W-:Y:S05]  /*6890*/  EXIT ;  /* 0x000000000000794d */ /* 0x000fea0003800000 */
.L_x_12:
[----:B------:R-:W-:-:S08]  /*68a0*/  ISETP.NE.AND P0, PT, RZ, UR8, PT ;  /* 0x00000008ff007c0c */ /* 0x000fd0000bf05270 */
[----:B-----5:R-:W0:-:S00]  /*68b0*/  USETMAXREG.DEALLOC.CTAPOOL 0x28 ;  /* 0x00000028000079c8 */ /* 0x020e0000080e0500 */
[----:B------:R-:W-:Y:S05]  /*68c0*/  @P0 EXIT ;  /* 0x000000000000094d */ /* 0x000fea0003800000 */
[----:B0-----:R-:W-:Y:S01]  /*68d0*/  LOP3.LUT P0, RZ, R0, 0xff, RZ, 0xc0, !PT ;  /* 0x000000ff00ff7812 */ /* 0x001fe2000780c0ff */
[----:B------:R-:W-:Y:S02]  /*68e0*/  IMAD.MOV.U32 R8, RZ, RZ, 0x1 ;  /* 0x00000001ff087424 */ /* 0x000fe400078e00ff */
[----:B------:R-:W-:-:S10]  /*68f0*/  IMAD.MOV.U32 R0, RZ, RZ, RZ ;  /* 0x000000ffff007224 */ /* 0x000fd400078e00ff */
[----:B------:R-:W-:Y:S05]  /*6900*/  @!P0 BRA `(.L_x_162) ;  /* 0x0000000c00148947 */ /* 0x000fea0003800000 */
[----:B------:R-:W-:Y:S01]  /*6910*/  LOP3.LUT P0, RZ, R4, 0x1f, RZ, 0xc0, !PT ;  /* 0x0000001f04ff7812 */ /* 0x000fe2000780c0ff */
[----:B------:R-:W-:Y:S01]  /*6920*/  ULDC UR5, c[0x0][0x658] ;  /* 0x0001960000057ab9 */ /* 0x000fe20000000800 */
[----:B------:R-:W-:Y:S01]  /*6930*/  UMOV UR6, 0xffffffff ;  /* 0xffffffff00067882 */ /* 0x000fe20000000000 */
[----:B------:R-:W-:Y:S01]  /*6940*/  BSSY B0, `(.L_x_162) ;  /* 0x00000c1000007945 */ /* 0x000fe20003800000 */
[----:B------:R-:W-:Y:S01]  /*6950*/  USHF.L.U32 UR6, UR6, UR5, URZ ;  /* 0x0000000506067299 */ /* 0x000fe2000800063f */
[C---:B------:R-:W-:Y:S01]  /*6960*/  ISETP.NE.AND P3, PT, R3.reuse, RZ, PT ;  /* 0x000000ff0300720c */ /* 0x040fe20003f65270 */
[----:B------:R-:W-:Y:S01]  /*6970*/  IMAD.MOV.U32 R9, RZ, RZ, 0x1 ;  /* 0x00000001ff097424 */ /* 0x000fe200078e00ff */
[----:B------:R-:W-:Y:S01]  /*6980*/  ISETP.NE.OR P0, PT, R3, RZ, !P0 ;  /* 0x000000ff0300720c */ /* 0x000fe20004705670 */
[----:B------:R-:W-:Y:S01]  /*6990*/  IMAD.MOV.U32 R8, RZ, RZ, 0x1 ;  /* 0x00000001ff087424 */ /* 0x000fe200078e00ff */
[----:B------:R-:W-:Y:S01]  /*69a0*/  ULDC UR4, c[0x0][0x600] ;  /* 0x0001800000047ab9 */ /* 0x000fe20000000800 */
[----:B------:R-:W-:Y:S01]  /*69b0*/  IMAD.MOV.U32 R0, RZ, RZ, RZ ;  /* 0x000000ffff007224 */ /* 0x000fe200078e00ff */
[----:B------:R-:W-:Y:S01]  /*69c0*/  UMOV UR7, 0x1 ;  /* 0x0000000100077882 */ /* 0x000fe20000000000 */
[----:B------:R-:W-:-:S02]  /*69d0*/  UIADD3 UR19, UR39, 0x1, URZ ;  /* 0x0000000127137890 */ /* 0x000fc4000fffe03f */
[----:B------:R-:W-:Y:S02]  /*69e0*/  ULOP3.LUT UR22, UR36, 0x2, URZ, 0xfc, !UPT ;  /* 0x0000000224167892 */ /* 0x000fe4000f8efc3f */
[----:B------:R-:W-:Y:S02]  /*69f0*/  UIADD3 UR4, UR4, -0x1, URZ ;  /* 0xffffffff04047890 */ /* 0x000fe4000fffe03f */
[----:B------:R-:W-:Y:S02]  /*6a00*/  USHF.L.U32 UR5, UR7, UR5, URZ ;  /* 0x0000000507057299 */ /* 0x000fe4000800063f */
[----:B------:R-:W-:Y:S01]  /*6a10*/  ULOP3.LUT UR6, URZ, UR6, URZ, 0x33, !UPT ;  /* 0x000000063f067292 */ /* 0x000fe2000f8e333f */
[----:B------:R-:W-:-:S11]  /*6a20*/  ULDC.64 UR20, c[0x0][0x198] ;  /* 0x0000660000147ab9 */ /* 0x000fd60000000a00 */
.L_x_174:
[----:B------:R-:W-:-:S03]  /*6a30*/  UMOV UR7, 0xffffffff ;  /* 0xffffffff00077882 */ /* 0x000fc60000000000 */
[----:B------:R-:W-:Y:S05]  /*6a40*/  BRA.DIV UR7, `(.L_x_163) ;  /* 0x0000000e07dc7947 */ /* 0x000fea000b800000 */
[----:B------:R-:W-:-:S13]  /*6a50*/  ELECT P6, URZ, PT ;  /* 0x00000000003f782f */ /* 0x000fda00038c0000 */
.L_x_187:
[----:B------:R-:W0:Y:S01]  /*6a60*/  LDC R3, c[0x0][0x28c] ;  /* 0x0000a300ff037b82 */ /* 0x000e220000000800 */
[----:B------:R-:W-:Y:S01]  /*6a70*/  BSSY B1, `(.L_x_164) ;  /* 0x0000038000017945 */ /* 0x000fe20003800000 */
[----:B0-----:R-:W-:-:S13]  /*6a80*/  ISETP.LT.OR P6, PT, R3, 0x1, !P6 ;  /* 0x000000010300780c */ /* 0x001fda00077c1670 */
[----:B------:R-:W-:Y:S05]  /*6a90*/  @P6 BRA `(.L_x_165) ;  /* 0x0000000000d46947 */ /* 0x000fea0003800000 */
[----:B------:R-:W-:Y:S02]  /*6aa0*/  IMAD.SHL.U32 R6, R2, 0x80, RZ ;  /* 0x0000008002067824 */ /* 0x000fe400078e00ff */
[----:B------:R-:W-:Y:S02]  /*6ab0*/  IMAD.SHL.U32 R18, R18, 0x40, RZ ;  /* 0x0000004012127824 */ /* 0x000fe400078e00ff */
[----:B------:R-:W-:Y:S02]  /*6ac0*/  IMAD.MOV.U32 R11, RZ, RZ, RZ ;  /* 0x000000ffff0b7224 */ /* 0x000fe400078e00ff */
[----:B------:R-:W-:Y:S02]  /*6ad0*/  IMAD.U32 R12, RZ, RZ, UR19 ;  /* 0x00000013ff0c7e24 */ /* 0x000fe4000f8e00ff */
[----:B------:R-:W-:Y:S02]  /*6ae0*/  IMAD.MOV.U32 R2, RZ, RZ, R8 ;  /* 0x000000ffff027224 */ /* 0x000fe400078e0008 */
[----:B------:R-:W-:-:S07]  /*6af0*/  IMAD.MOV.U32 R3, RZ, RZ, R0 ;  /* 0x000000ffff037224 */ /* 0x000fce00078e0000 */
.L_x_169:
[----:B------:R-:W0:Y:S01]  /*6b00*/  S2R R5, SR_CgaCtaId ;  /* 0x0000000000057919 */ /* 0x000e220000008800 */
[----:B------:R-:W-:-:S04]  /*6b10*/  MOV R4, 0x400 ;  /* 0x0000040000047802 */ /* 0x000fc80000000f00 */
[----:B0-----:R-:W-:Y:S02]  /*6b20*/  LEA R10, R5, R4, 0x18 ;  /* 0x00000004050a7211 */ /* 0x001fe400078ec0ff */
[----:B------:R-:W-:Y:S01]  /*6b30*/  SHF.L.U32 R4, R2, 0x1f, RZ ;  /* 0x0000001f02047819 */ /* 0x000fe200000006ff */
[----:B------:R-:W0:Y:S02]  /*6b40*/  @!P3 LDC R5, c[0x0][0x500] ;  /* 0x00014000ff05bb82 */ /* 0x000e240000000800 */
[----:B------:R-:W-:-:S04]  /*6b50*/  IMAD R7, R3, 0x8, R10 ;  /* 0x0000000803077824 */ /* 0x000fc800078e020a */
[----:B------:R-:W1:Y:S02]  /*6b60*/  SYNCS.PHASECHK.TRANS64.TRYWAIT P1, [R7+URZ+0x20], R4 ;  /* 0x00002004070075a7 */ /* 0x000e64000802017f */
[----:B-1----:R-:W-:Y:S05]  /*6b70*/  @!P1 BRA `(.L_x_166) ;  /* 0x0000000c00b09947 */ /* 0x002fea0003800000 */
.L_x_188:
[----:B------:R-:W-:Y:S01]  /*6b80*/  UPRMT UR7, UR22, 0x9910, URZ ;  /* 0x0000991016077896 */ /* 0x000fe2000800003f */
[----:B0-----:R0:W-:Y:S03]  /*6b90*/  @!P3 SYNCS.ARRIVE.TRANS64 RZ, [R7+URZ], R5 ;  /* 0x0000000507ffb9a7 */ /* 0x0011e6000800003f */
[----:B------:R-:W-:-:S06]  /*6ba0*/  UISETP.NE.AND UP0, UPT, UR7, 0x2, UPT ;  /* 0x000000020700788c */ /* 0x000fcc000bf05270 */
[----:B------:R-:W-:-:S13]  /*6bb0*/  PLOP3.LUT P1, PT, PT, PT, UP0, 0x80, 0x0 ;  /* 0x000000000000781c */ /* 0x000fda0003f2f008 */
[----:B0-----:R-:W-:Y:S05]  /*6bc0*/  @P1 BRA `(.L_x_167) ;  /* 0x0000000000041947 */ /* 0x001fea0003800000 */
[----:B------:R-:W-:Y:S01]  /*6bd0*/  BPT.TRAP 0x1 ;  /* 0x000000040000795c */ /* 0x000fe20000300000 */
.L_x_167:
[----:B------:R-:W-:Y:S05]  /*6be0*/  @P0 BRA `(.L_x_168) ;  /* 0x0000000000040947 */ /* 0x000fea0003800000 */
[----:B------:R-:W-:Y:S01]  /*6bf0*/  BPT.TRAP 0x1 ;  /* 0x000000040000795c */ /* 0x000fe20000300000 */
.L_x_168:
[--C-:B-1----:R-:W-:Y:S01]  /*6c00*/  IMAD R4, R3, 0x2000, R10.reuse ;  /* 0x0000200003047824 */ /* 0x102fe200078e020a */
[----:B------:R-:W-:Y:S01]  /*6c10*/  R2UR UR9, R7 ;  /* 0x00000000070972ca */ /* 0x000fe200000e0000 */
[C---:B------:R-:W-:Y:S01]  /*6c20*/  IMAD R10, R3.reuse, 0x4000, R10 ;  /* 0x00004000030a7824 */ /* 0x040fe200078e020a */
[----:B------:R-:W-:Y:S01]  /*6c30*/  UIADD3 UR14, UP0, UR20, 0xf0, URZ ;  /* 0x000000f0140e7890 */ /* 0x000fe2000ff1e03f */
[----:B------:R-:W-:Y:S01]  /*6c40*/  VIADD R12, R12, 0xffffffff ;  /* 0xffffffff0c0c7836 */ /* 0x000fe20000000000 */
[----:B------:R-:W-:Y:S01]  /*6c50*/  R2UR UR7, R4 ;  /* 0x00000000040772ca */ /* 0x000fe200000e0000 */
[----:B------:R-:W-:Y:S01]  /*6c60*/  UIADD3 UR24, UP1, UR20, 0x1f0, URZ ;  /* 0x000001f014187890 */ /* 0x000fe2000ff3e03f */
[----:B------:R-:W-:Y:S01]  /*6c70*/  R2UR UR8, R10 ;  /* 0x000000000a0872ca */ /* 0x000fe200000e0000 */
[----:B------:R-:W-:Y:S01]  /*6c80*/  UIADD3.X UR15, URZ, UR21, URZ, UP0, !UPT ;  /* 0x000000153f0f7290 */ /* 0x000fe200087fe43f */
[----:B------:R-:W-:Y:S01]  /*6c90*/  R2UR UR11, R18 ;  /* 0x00000000120b72ca */ /* 0x000fe200000e0000 */
[----:B------:R-:W-:Y:S01]  /*6ca0*/  VIADD R3, R3, 0x1 ;  /* 0x0000000103037836 */ /* 0x000fe20000000000 */
[----:B------:R-:W-:Y:S01]  /*6cb0*/  R2UR UR10, R11 ;  /* 0x000000000b0a72ca */ /* 0x000fe200000e0000 */
[----:B------:R-:W-:Y:S01]  /*6cc0*/  UIADD3.X UR25, URZ, UR21, URZ, UP1, !UPT ;  /* 0x000000153f197290 */ /* 0x000fe20008ffe43f */
[----:B------:R-:W-:Y:S01]  /*6cd0*/  R2UR UR12, R19 ;  /* 0x00000000130c72ca */ /* 0x000fe200000e0000 */
[----:B------:R-:W-:Y:S01]  /*6ce0*/  UMOV UR16, 0x0 ;  /* 0x0000000000107882 */ /* 0x000fe20000000000 */
[----:B------:R-:W-:Y:S01]  /*6cf0*/  R2UR UR18, R6 ;  /* 0x00000000061272ca */ /* 0x000fe200000e0000 */
[----:B------:R-:W-:Y:S01]  /*6d00*/  UMOV UR17, 0x10000000 ;  /* 0x1000000000117882 */ /* 0x000fe20000000000 */
[----:B------:R-:W-:Y:S01]  /*6d10*/  ISETP.GT.AND P2, PT, R12, 0x1, PT ;  /* 0x000000010c00780c */ /* 0x000fe20003f44270 */
[----:B------:R-:W-:Y:S01]  /*6d20*/  UIADD3 UR7, UR7, 0x180, URZ ;  /* 0x0000018007077890 */ /* 0x000fe2000fffe03f */
[----:B------:R-:W-:Y:S01]  /*6d30*/  ISETP.NE.AND P1, PT, R3, 0x4, PT ;  /* 0x000000040300780c */ /* 0x000fe20003f25270 */
[----:B------:R-:W-:Y:S01]  /*6d40*/  UIADD3 UR13, UR8, 0x8180, URZ ;  /* 0x00008180080d7890 */ /* 0x000fe2000fffe03f */
[----:B------:R-:W-:-:S02]  /*6d50*/  VIADD R11, R11, 0x20 ;  /* 0x000000200b0b7836 */ /* 0x000fc40000000000 */
[----:B------:R-:W-:Y:S02]  /*6d60*/  SEL R5, RZ, 0x1, P1 ;  /* 0x00000001ff057807 */ /* 0x000fe40000800000 */
[----:B------:R-:W-:Y:S01]  /*6d70*/  UMOV UR8, UR7 ;  /* 0x0000000700087c82 */ /* 0x000fe20008000000 */
[----:B------:R-:W-:Y:S01]  /*6d80*/  SEL R3, R3, RZ, P1 ;  /* 0x000000ff03037207 */ /* 0x000fe20000800000 */
[----:B------:R0:W-:Y:S01]  /*6d90*/  UTMALDG.3D [UR8], [UR14], desc[UR16] ;  /* 0x000010080e0075b4 */ /* 0x0001e20008011000 */
[----:B------:R-:W-:Y:S01]  /*6da0*/  LOP3.LUT R2, R2, R5, RZ, 0x3c, !PT ;  /* 0x0000000502027212 */ /* 0x000fe200078e3cff */
[----:B0-----:R-:W-:Y:S01]  /*6db0*/  UMOV UR8, UR13 ;  /* 0x0000000d00087c82 */ /* 0x001fe20008000000 */
[----:B------:R-:W-:Y:S02]  /*6dc0*/  UMOV UR11, UR18 ;  /* 0x00000012000b7c82 */ /* 0x000fe40008000000 */
[----:B------:R0:W-:Y:S02]  /*6dd0*/  UTMALDG.3D [UR8], [UR24], desc[UR16] ;  /* 0x00001008180075b4 */ /* 0x0001e40008011000 */
[----:B0-----:R-:W-:Y:S05]  /*6de0*/  @P2 BRA `(.L_x_169) ;  /* 0xfffffffc00442947 */ /* 0x001fea000383ffff */
.L_x_165:
[----:B------:R-:W-:Y:S05]  /*6df0*/  BSYNC B1 ;  /* 0x0000000000017941 */ /* 0x000fea0003800000 */
.L_x_164:
[----:B------:R-:W-:Y:S01]  /*6e00*/  LOP3.LUT P4, RZ, R9, 0xff, RZ, 0xc0, !PT ;  /* 0x000000ff09ff7812 */ /* 0x000fe2000788c0ff */
[----:B------:R-:W-:Y:S01]  /*6e10*/  VIADD R0, R0, UR39 ;  /* 0x0000002700007c36 */ /* 0x000fe20008000000 */
[----:B------:R-:W-:Y:S01]  /*6e20*/  ULDC.64 UR8, c[0x0][0x650] ;  /* 0x0001940000087ab9 */ /* 0x000fe20000000a00 */
[----:B------:R-:W-:Y:S01]  /*6e30*/  BSSY B1, `(.L_x_170) ;  /* 0x000006f000017945 */ /* 0x000fe20003800000 */
[----:B------:R-:W-:Y:S01]  /*6e40*/  IMAD.MOV.U32 R18, RZ, RZ, -0x1 ;  /* 0xffffffffff127424 */ /* 0x000fe200078e00ff */
[----:B------:R-:W-:Y:S01]  /*6e50*/  PRMT R9, RZ, 0x7610, R9 ;  /* 0x00007610ff097816 */ /* 0x000fe20000000009 */
[----:B------:R-:W-:Y:S01]  /*6e60*/  IMAD.MOV.U32 R19, RZ, RZ, -0x1 ;  /* 0xffffffffff137424 */ /* 0x000fe200078e00ff */
[C---:B------:R-:W-:Y:S02]  /*6e70*/  ISETP.GT.U32.AND P1, PT, R0.reuse, 0x3, PT ;  /* 0x000000030000780c */ /* 0x040fe40003f24070 */
[----:B------:R-:W-:Y:S02]  /*6e80*/  SHF.R.U32.HI R2, RZ, 0x2, R0 ;  /* 0x00000002ff027819 */ /* 0x000fe40000011600 */
[----:B------:R-:W-:-:S02]  /*6e90*/  LOP3.LUT R0, R0, 0x3, RZ, 0xc0, !PT ;  /* 0x0000000300007812 */ /* 0x000fc400078ec0ff */
[----:B------:R-:W0:Y:S01]  /*6ea0*/  @P4 S2R R4, SR_CgaCtaId ;  /* 0x0000000000044919 */ /* 0x000e220000008800 */
[----:B------:R-:W-:Y:S02]  /*6eb0*/  @P4 MOV R3, 0x400 ;  /* 0x0000040000034802 */ /* 0x000fe40000000f00 */
[----:B------:R-:W-:-:S04]  /*6ec0*/  LOP3.LUT R2, R2, 0x1, RZ, 0xc0, !PT ;  /* 0x0000000102027812 */ /* 0x000fc800078ec0ff */
[----:B------:R-:W-:Y:S02]  /*6ed0*/  ISETP.NE.U32.AND P2, PT, R2, 0x1, PT ;  /* 0x000000010200780c */ /* 0x000fe40003f45070 */
[----:B0-----:R-:W-:Y:S01]  /*6ee0*/  @P4 LEA R3, R4, R3, 0x18 ;  /* 0x0000000304034211 */ /* 0x001fe200078ec0ff */
[----:B------:R-:W-:-:S03]  /*6ef0*/  IMAD.U32 R4, RZ, RZ, UR39 ;  /* 0x00000027ff047e24 */ /* 0x000fc6000f8e00ff */
[----:B------:R0:W-:Y:S01]  /*6f00*/  @P4 SYNCS.ARRIVE.TRANS64.A1T0 RZ, [R3+URZ+0x78], RZ ;  /* 0x000078ff03ff49a7 */ /* 0x0001e2000810003f */
[----:B------:R-:W-:Y:S02]  /*6f10*/  IADD3 R16, P4, R16, UR52, RZ ;  /* 0x0000003410107c10 */ /* 0x000fe4000ff9e0ff */
[----:B------:R-:W-:Y:S02]  /*6f20*/  ISETP.LT.U32.AND P1, PT, R4, 0x4, P1 ;  /* 0x000000040400780c */ /* 0x000fe40000f21070 */
[----:B------:R-:W-:Y:S02]  /*6f30*/  IADD3.X R17, R17, UR37, RZ, P4, !PT ;  /* 0x0000002511117c10 */ /* 0x000fe4000a7fe4ff */
[----:B------:R-:W-:Y:S02]  /*6f40*/  ISETP.GE.U32.AND P4, PT, R16, UR8, PT ;  /* 0x0000000810007c0c */ /* 0x000fe4000bf86070 */
[----:B0-----:R-:W-:Y:S02]  /*6f50*/  SEL R3, RZ, 0x1, !P1 ;  /* 0x00000001ff037807 */ /* 0x001fe40004800000 */
[----:B------:R-:W-:-:S02]  /*6f60*/  ISETP.GE.U32.AND.EX P1, PT, R17, UR9, PT, P4 ;  /* 0x0000000911007c0c */ /* 0x000fc4000bf26140 */
[----:B------:R-:W-:-:S04]  /*6f70*/  ISETP.GT.U32.AND P2, PT, R4, 0x3, !P2 ;  /* 0x000000030400780c */ /* 0x000fc80005744070 */
[----:B------:R-:W-:-:S04]  /*6f80*/  SEL R2, RZ, 0x1, !P2 ;  /* 0x00000001ff027807 */ /* 0x000fc80005000000 */
[--C-:B------:R-:W-:Y:S01]  /*6f90*/  LOP3.LUT R8, R2, R8, R3.reuse, 0x96, !PT ;  /* 0x0000000802087212 */ /* 0x100fe200078e9603 */
[----:B------:R-:W-:Y:S01]  /*6fa0*/  IMAD.MOV.U32 R2, RZ, RZ, -0x1 ;  /* 0xffffffffff027424 */ /* 0x000fe200078e00ff */
[----:B------:R-:W-:Y:S01]  /*6fb0*/  PRMT R3, RZ, 0x7610, R3 ;  /* 0x00007610ff037816 */ /* 0x000fe20000000003 */
[----:B------:R-:W-:Y:S06]  /*6fc0*/  @P1 BRA `(.L_x_171) ;  /* 0x0000000400541947 */ /* 0x000fec0003800000 */
[----:B------:R-:W0:Y:S01]  /*6fd0*/  S2UR UR7, SR_CTAID.X ;  /* 0x00000000000779c3 */ /* 0x000e220000002500 */
[----:B------:R-:W-:Y:S01]  /*6fe0*/  ULDC.64 UR8, c[0x0][0x628] ;  /* 0x00018a0000087ab9 */ /* 0x000fe20000000a00 */
[----:B------:R-:W-:Y:S01]  /*6ff0*/  ULDC UR10, c[0x0][0x150] ;  /* 0x00005400000a7ab9 */ /* 0x000fe20000000800 */
[----:B------:R-:W-:Y:S01]  /*7000*/  ISETP.NE.U32.AND P1, PT, RZ, UR8, PT ;  /* 0x00000008ff007c0c */ /* 0x000fe2000bf25070 */
[----:B------:R-:W-:Y:S01]  /*7010*/  ULDC UR11, c[0x0][0x630] ;  /* 0x00018c00000b7ab9 */ /* 0x000fe20000000800 */
[----:B------:R-:W-:Y:S01]  /*7020*/  ULDC UR13, c[0x0][0x154] ;  /* 0x00005500000d7ab9 */ /* 0x000fe20000000800 */
[----:B------:R-:W-:Y:S01]  /*7030*/  IMAD.MOV.U32 R2, RZ, RZ, R16 ;  /* 0x000000ffff027224 */ /* 0x000fe200078e0010 */
[----:B------:R-:W-:Y:S01]  /*7040*/  ISETP.NE.AND.EX P1, PT, RZ, UR9, PT, P1 ;  /* 0x00000009ff007c0c */ /* 0x000fe2000bf25310 */
[----:B------:R-:W1:Y:S01]  /*7050*/  S2UR UR12, SR_CTAID.Y ;  /* 0x00000000000c79c3 */ /* 0x000e620000002600 */
[----:B0-----:R-:W-:-:S05]  /*7060*/  I2FP.F32.U32 R3, UR7 ;  /* 0x0000000700037c45 */ /* 0x001fca0008201000 */
[----:B------:R-:W-:Y:S01]  /*7070*/  FMUL R10, R3, UR10 ;  /* 0x0000000a030a7c20 */ /* 0x000fe20008400000 */
[----:B------:R-:W-:-:S05]  /*7080*/  IMAD.MOV.U32 R3, RZ, RZ, R17 ;  /* 0x000000ffff037224 */ /* 0x000fca00078e0011 */
[----:B------:R-:W-:Y:S05]  /*7090*/  @!P1 BRA `(.L_x_172) ;  /* 0x0000000000289947 */ /* 0x000fea0003800000 */
[----:B------:R-:W-:Y:S02]  /*70a0*/  ULDC UR10, c[0x0][0x634] ;  /* 0x00018d00000a7ab9 */ /* 0x000fe40000000800 */
[----:B------:R-:W-:-:S05]  /*70b0*/  IADD3 R7, P1, R16, UR10, RZ ;  /* 0x0000000a10077c10 */ /* 0x000fca000ff3e0ff */
[----:B------:R-:W-:-:S04]  /*70c0*/  IMAD.X R11, RZ, RZ, R17, P1 ;  /* 0x000000ffff0b7224 */ /* 0x000fc800008e0611 */
[----:B------:R-:W-:-:S04]  /*70d0*/  IMAD.WIDE.U32 R4, R11, UR8, RZ ;  /* 0x000000080b047c25 */ /* 0x000fc8000f8e00ff */
[----:B------:R-:W-:-:S04]  /*70e0*/  IMAD.WIDE.U32 R4, P1, R7, UR9, R4 ;  /* 0x0000000907047c25 */ /* 0x000fc8000f820004 */
[----:B------:R-:W-:-:S04]  /*70f0*/  IMAD.WIDE.U32 R6, R7, UR8, RZ ;  /* 0x0000000807067c25 */ /* 0x000fc8000f8e00ff */
[----:B------:R-:W-:Y:S01]  /*7100*/  IMAD.X R3, RZ, RZ, RZ, P1 ;  /* 0x000000ffff037224 */ /* 0x000fe200008e06ff */
[----:B------:R-:W-:Y:S01]  /*7110*/  IADD3 RZ, P1, R7, R4, RZ ;  /* 0x0000000407ff7210 */ /* 0x000fe20007f3e0ff */
[----:B------:R-:W-:-:S04]  /*7120*/  IMAD.MOV.U32 R2, RZ, RZ, R5 ;  /* 0x000000ffff027224 */ /* 0x000fc800078e0005 */
[----:B------:R-:W-:-:S08]  /*7130*/  IMAD.WIDE.U32.X R2, R11, UR9, R2, P1 ;  /* 0x000000090b027c25 */ /* 0x000fd000088e0402 */
.L_x_172:
[--C-:B------:R-:W-:Y:S01]  /*7140*/  SHF.R.U64 R19, R2, UR11, R3.reuse ;  /* 0x0000000b02137c19 */ /* 0x100fe20008001203 */
[----:B------:R-:W0:Y:S01]  /*7150*/  F2I.U32.TRUNC.NTZ R10, R10 ;  /* 0x0000000a000a7305 */ /* 0x000e22000020f000 */
[----:B------:R-:W-:Y:S01]  /*7160*/  SHF.R.U32.HI R2, RZ, UR11, R3 ;  /* 0x0000000bff027c19 */ /* 0x000fe20008011603 */
[----:B------:R-:W-:Y:S01]  /*7170*/  ULDC.64 UR8, c[0x0][0x620] ;  /* 0x0001880000087ab9 */ /* 0x000fe20000000a00 */
[----:B------:R-:W-:Y:S01]  /*7180*/  IADD3 R5, P1, RZ, -R19, RZ ;  /* 0x80000013ff057210 */ /* 0x000fe20007f3e0ff */
[----:B------:R-:W-:Y:S01]  /*7190*/  ULDC.64 UR14, c[0x0][0x640] ;  /* 0x00019000000e7ab9 */ /* 0x000fe20000000a00 */
[----:B-1----:R-:W-:Y:S01]  /*71a0*/  I2FP.F32.U32 R4, UR12 ;  /* 0x0000000c00047c45 */ /* 0x002fe20008201000 */
[----:B------:R-:W1:Y:S01]  /*71b0*/  LDC R15, c[0x0][0x610] ;  /* 0x00018400ff0f7b82 */ /* 0x000e620000000800 */
[----:B------:R-:W-:Y:S01]  /*71c0*/  ULDC UR11, c[0x0][0x658] ;  /* 0x00019600000b7ab9 */ /* 0x000fe20000000800 */
[----:B------:R-:W-:Y:S01]  /*71d0*/  IMAD.X R2, RZ, RZ, ~R2, P1 ;  /* 0x000000ffff027224 */ /* 0x000fe200008e0e02 */
[----:B------:R-:W-:Y:S01]  /*71e0*/  ISETP.NE.U32.AND P1, PT, RZ, UR14, PT ;  /* 0x0000000eff007c0c */ /* 0x000fe2000bf25070 */
[----:B------:R-:W-:Y:S01]  /*71f0*/  FMUL R6, R4, UR13 ;  /* 0x0000000d04067c20 */ /* 0x000fe20008400000 */
[----:B------:R-:W-:Y:S01]  /*7200*/  ULDC UR13, c[0x0][0x648] ;  /* 0x00019200000d7ab9 */ /* 0x000fe20000000800 */
[----:B------:R-:W-:Y:S01]  /*7210*/  IMAD R4, R2, UR8, RZ ;  /* 0x0000000802047c24 */ /* 0x000fe2000f8e02ff */
[----:B------:R-:W-:Y:S01]  /*7220*/  ISETP.NE.AND.EX P1, PT, RZ, UR15, PT, P1 ;  /* 0x0000000fff007c0c */ /* 0x000fe2000bf25310 */
[C---:B------:R-:W-:Y:S01]  /*7230*/  IMAD.WIDE.U32 R2, R5.reuse, UR8, R16 ;  /* 0x0000000805027c25 */ /* 0x040fe2000f8e0010 */
[----:B0-----:R-:W-:Y:S01]  /*7240*/  R2UR UR8, R10 ;  /* 0x000000000a0872ca */ /* 0x001fe200000e0000 */
[----:B------:R-:W0:Y:S02]  /*7250*/  F2I.U32.TRUNC.NTZ R6, R6 ;  /* 0x0000000600067305 */ /* 0x000e24000020f000 */
[----:B------:R-:W-:Y:S01]  /*7260*/  IMAD R5, R5, UR9, R4 ;  /* 0x0000000905057c24 */ /* 0x000fe2000f8e0204 */
[----:B------:R-:W-:-:S03]  /*7270*/  ULDC UR9, c[0x0][0x618] ;  /* 0x0001860000097ab9 */ /* 0x000fc60000000800 */
[----:B------:R-:W-:-:S05]  /*7280*/  IMAD.IADD R3, R3, 0x1, R5 ;  /* 0x0000000103037824 */ /* 0x000fca00078e0205 */
[--C-:B------:R-:W-:Y:S02]  /*7290*/  SHF.R.U64 R10, R2, UR9, R3.reuse ;  /* 0x00000009020a7c19 */ /* 0x100fe40008001203 */
[----:B------:R-:W-:Y:S01]  /*72a0*/  SHF.R.U32.HI R3, RZ, UR9, R3 ;  /* 0x00000009ff037c19 */ /* 0x000fe20008011603 */
[----:B------:R-:W-:Y:S01]  /*72b0*/  ULDC UR9, c[0x0][0x608] ;  /* 0x0001820000097ab9 */ /* 0x000fe20000000800 */
[----:B0-----:R-:W-:Y:S02]  /*72c0*/  R2UR UR10, R6 ;  /* 0x00000000060a72ca */ /* 0x001fe400000e0000 */
[--C-:B------:R-:W-:Y:S02]  /*72d0*/  SHF.R.U64 R12, R10, UR9, R3.reuse ;  /* 0x000000090a0c7c19 */ /* 0x100fe40008001203 */
[----:B------:R-:W-:Y:S01]  /*72e0*/  SHF.R.U32.HI R3, RZ, UR9, R3 ;  /* 0x00000009ff037c19 */ /* 0x000fe20008011603 */
[----:B------:R-:W-:-:S03]  /*72f0*/  UIADD3 UR9, -UR8, URZ, URZ ;  /* 0x0000003f08097290 */ /* 0x000fc6000fffe13f */
[--C-:B------:R-:W-:Y:S01]  /*7300*/  SHF.R.U64 R13, R12, UR11, R3.reuse ;  /* 0x0000000b0c0d7c19 */ /* 0x100fe20008001203 */
[----:B------:R-:W-:Y:S01]  /*7310*/  ULDC UR8, c[0x0][0x144] ;  /* 0x0000510000087ab9 */ /* 0x000fe20000000800 */
[----:B------:R-:W-:-:S03]  /*7320*/  SHF.R.U32.HI R3, RZ, UR11, R3 ;  /* 0x0000000bff037c19 */ /* 0x000fc60008011603 */
[----:B------:R-:W-:Y:S01]  /*7330*/  IMAD.MOV.U32 R2, RZ, RZ, R13 ;  /* 0x000000ffff027224 */ /* 0x000fe200078e000d */
[----:B------:R-:W-:Y:S06]  /*7340*/  @!P1 BRA `(.L_x_173) ;  /* 0x0000000000289947 */ /* 0x000fec0003800000 */
        /* <DEDUP_REMOVED lines=10> */
.L_x_173:
[----:B------:R-:W-:Y:S01]  /*73f0*/  UISETP.NE.AND UP0, UPT, UR38, URZ, UPT ;  /* 0x0000003f2600728c */ /* 0x000fe2000bf05270 */
[----:B------:R-:W-:Y:S01]  /*7400*/  SHF.R.U64 R3, R2, UR13, R3 ;  /* 0x0000000d02037c19 */ /* 0x000fe20008001203 */
[----:B------:R-:W-:Y:S01]  /*7410*/  UIADD3 UR10, -UR10, URZ, URZ ;  /* 0x0000003f0a0a7290 */ /* 0x000fe2000fffe13f */
[----:B------:R-:W-:Y:S01]  /*7420*/  LOP3.LUT R2, R12, UR6, RZ, 0xc0, !PT ;  /* 0x000000060c027c12 */ /* 0x000fe2000f8ec0ff */
[----:B------:R-:W-:Y:S01]  /*7430*/  UIMAD UR7, UR8, UR9, UR7 ;  /* 0x00000009080772a4 */ /* 0x000fe2000f8e0207 */
[----:B------:R-:W-:Y:S01]  /*7440*/  LOP3.LUT R5, R10, UR4, RZ, 0xc0, !PT ;  /* 0x000000040a057c12 */ /* 0x000fe2000f8ec0ff */
[----:B------:R-:W-:Y:S01]  /*7450*/  IMAD.MOV R4, RZ, RZ, -R3 ;  /* 0x000000ffff047224 */ /* 0x000fe200078e0a03 */
[----:B------:R-:W-:Y:S01]  /*7460*/  ULDC UR8, c[0x0][0x148] ;  /* 0x0000520000087ab9 */ /* 0x000fe20000000800 */
[----:B------:R-:W-:Y:S01]  /*7470*/  IMAD R18, R3, UR5, R2 ;  /* 0x0000000503127c24 */ /* 0x000fe2000f8e0202 */
[----:B------:R-:W-:Y:S01]  /*7480*/  PLOP3.LUT P1, PT, PT, PT, UP0, 0x80, 0x0 ;  /* 0x000000000000781c */ /* 0x000fe20003f2f008 */
[----:B------:R-:W-:Y:S01]  /*7490*/  IMAD.MOV.U32 R3, RZ, RZ, 0x1 ;  /* 0x00000001ff037424 */ /* 0x000fe200078e00ff */
[----:B------:R-:W-:-:S03]  /*74a0*/  @UP0 UIMAD UR7, UR8, UR10, UR12 ;  /* 0x0000000a080702a4 */ /* 0x000fc6000f8e020c */
[----:B------:R-:W-:Y:S02]  /*74b0*/  ULDC UR8, c[0x0][0x638] ;  /* 0x00018e0000087ab9 */ /* 0x000fe40000000800 */
[----:B------:R-:W-:Y:S02]  /*74c0*/  IMAD R2, R4, UR8, R13 ;  /* 0x0000000804027c24 */ /* 0x000fe4000f8e020d */
[----:B-1----:R-:W-:Y:S01]  /*74d0*/  IMAD R18, R18, R15, UR7 ;  /* 0x0000000712127e24 */ /* 0x002fe2000f8e020f */
[----:B------:R-:W-:Y:S02]  /*74e0*/  ULDC UR7, c[0x0][0x600] ;  /* 0x0001800000077ab9 */ /* 0x000fe40000000800 */
[----:B------:R-:W-:-:S05]  /*74f0*/  IMAD R5, R2, UR7, R5 ;  /* 0x0000000702057c24 */ /* 0x000fca000f8e0205 */
[----:B------:R-:W-:Y:S02]  /*7500*/  SEL R2, R5, R18, !P1 ;  /* 0x0000001205027207 */ /* 0x000fe40004800000 */
[----:B------:R-:W-:-:S07]  /*7510*/  SEL R18, R18, R5, !P1 ;  /* 0x0000000512127207 */ /* 0x000fce0004800000 */
.L_x_171:
[----:B------:R-:W-:Y:S05]  /*7520*/  BSYNC B1 ;  /* 0x0000000000017941 */ /* 0x000fea0003800000 */
.L_x_170:
[----:B------:R-:W-:-:S13]  /*7530*/  LOP3.LUT P1, RZ, R3, 0xff, RZ, 0xc0, !PT ;  /* 0x000000ff03ff7812 */ /* 0x000fda000782c0ff */
[----:B------:R-:W-:Y:S05]  /*7540*/  @P1 BRA `(.L_x_174) ;  /* 0xfffffff400381947 */ /* 0x000fea000383ffff */
[----:B------:R-:W-:Y:S05]  /*7550*/  BSYNC B0 ;  /* 0x0000000000007941 */ /* 0x000fea0003800000 */
.L_x_162:
[----:B------:R-:W-:-:S03]  /*7560*/  UMOV UR7, 0xffffffff ;  /* 0xffffffff00077882 */ /* 0x000fc60000000000 */
[----:B------:R-:W-:Y:S05]  /*7570*/  BRA.DIV UR7, `(.L_x_175) ;  /* 0x0000000607447947 */ /* 0x000fea000b800000 */
[----:B------:R-:W-:-:S13]  /*7580*/  ELECT P6, URZ, PT ;  /* 0x00000000003f782f */ /* 0x000fda00038c0000 */
.L_x_191:
[----:B------:R-:W-:Y:S04]  /*7590*/  BSSY B0, `(.L_x_176) ;  /* 0x000002c000007945 */ /* 0x000fe80003800000 */
[----:B------:R-:W-:Y:S05]  /*75a0*/  @!P6 BRA `(.L_x_177) ;  /* 0x0000000000a8e947 */ /* 0x000fea0003800000 */
[----:B------:R-:W-:-:S04]  /*75b0*/  ULOP3.LUT UR7, UR36, 0x2, URZ, 0xfc, !UPT ;  /* 0x0000000224077892 */ /* 0x000fc8000f8efc3f */
[----:B------:R-:W-:-:S06]  /*75c0*/  UISETP.NE.AND UP0, UPT, UR7, 0x3, UPT ;  /* 0x000000030700788c */ /* 0x000fcc000bf05270 */
[----:B------:R-:W-:-:S13]  /*75d0*/  PLOP3.LUT P0, PT, PT, PT, UP0, 0x80, 0x0 ;  /* 0x000000000000781c */ /* 0x000fda0003f0f008 */
[----:B------:R-:W-:Y:S05]  /*75e0*/  @!P0 BRA `(.L_x_178) ;  /* 0x0000000000048947 */ /* 0x000fea0003800000 */
[----:B------:R-:W-:Y:S01]  /*75f0*/  BPT.TRAP 0x1 ;  /* 0x000000040000795c */ /* 0x000fe20000300000 */
.L_x_178:
[----:B------:R-:W0:Y:S01]  /*7600*/  S2R R3, SR_CgaCtaId ;  /* 0x0000000000037919 */ /* 0x000e220000008800 */
[----:B------:R-:W-:-:S04]  /*7610*/  MOV R2, 0x400 ;  /* 0x0000040000027802 */ /* 0x000fc80000000f00 */
[----:B0-----:R-:W-:Y:S02]  /*7620*/  LEA R3, R3, R2, 0x18 ;  /* 0x0000000203037211 */ /* 0x001fe400078ec0ff */
[----:B------:R-:W-:-:S03]  /*7630*/  SHF.L.U32 R2, R8, 0x1f, RZ ;  /* 0x0000001f08027819 */ /* 0x000fc600000006ff */
[----:B------:R-:W-:-:S04]  /*7640*/  VIADD R3, R3, 0x20 ;  /* 0x0000002003037836 */ /* 0x000fc80000000000 */
[C---:B------:R-:W-:Y:S02]  /*7650*/  IMAD R7, R0.reuse, 0x8, R3 ;  /* 0x0000000800077824 */ /* 0x040fe400078e0203 */
[----:B------:R-:W-:Y:S02]  /*7660*/  VIADD R0, R0, 0x1 ;  /* 0x0000000100007836 */ /* 0x000fe40000000000 */
[----:B------:R-:W0:Y:S03]  /*7670*/  SYNCS.PHASECHK.TRANS64.TRYWAIT P0, [R7+URZ], R2 ;  /* 0x00000002070075a7 */ /* 0x000e26000800017f */
[----:B------:R-:W-:-:S04]  /*7680*/  ISETP.NE.AND P1, PT, R0, 0x4, PT ;  /* 0x000000040000780c */ /* 0x000fc80003f25270 */
[----:B------:R-:W-:Y:S02]  /*7690*/  SEL R5, RZ, 0x1, P1 ;  /* 0x00000001ff057807 */ /* 0x000fe40000800000 */
[----:B------:R-:W-:Y:S02]  /*76a0*/  SEL R0, R0, RZ, P1 ;  /* 0x000000ff00007207 */ /* 0x000fe40000800000 */
[----:B------:R-:W-:-:S03]  /*76b0*/  LOP3.LUT R5, R8, R5, RZ, 0x3c, !PT ;  /* 0x0000000508057212 */ /* 0x000fc600078e3cff */
[----:B------:R-:W-:Y:S01]  /*76c0*/  IMAD R9, R0, 0x8, R3 ;  /* 0x0000000800097824 */ /* 0x000fe200078e0203 */
[----:B------:R-:W-:Y:S01]  /*76d0*/  SHF.L.U32 R4, R5, 0x1f, RZ ;  /* 0x0000001f05047819 */ /* 0x000fe200000006ff */
[----:B0-----:R-:W-:Y:S06]  /*76e0*/  @!P0 BRA `(.L_x_179) ;  /* 0x0000000400088947 */ /* 0x001fec0003800000 */
.L_x_192:
[----:B------:R-:W1:Y:S01]  /*76f0*/  SYNCS.PHASECHK.TRANS64.TRYWAIT P0, [R9+URZ], R4 ;  /* 0x00000004090075a7 */ /* 0x000e62000800017f */
[----:B------:R-:W-:-:S05]  /*7700*/  VIADD R0, R0, 0x1 ;  /* 0x0000000100007836 */ /* 0x000fca0000000000 */
[----:B------:R-:W-:-:S04]  /*7710*/  ISETP.NE.AND P1, PT, R0, 0x4, PT ;  /* 0x000000040000780c */ /* 0x000fc80003f25270 */
[----:B0-----:R-:W-:Y:S02]  /*7720*/  SEL R2, RZ, 0x1, P1 ;  /* 0x00000001ff027807 */ /* 0x001fe40000800000 */
[----:B------:R-:W-:Y:S02]  /*7730*/  SEL R0, R0, RZ, P1 ;  /* 0x000000ff00007207 */ /* 0x000fe40000800000 */
[----:B------:R-:W-:-:S03]  /*7740*/  LOP3.LUT R7, R5, R2, RZ, 0x3c, !PT ;  /* 0x0000000205077212 */ /* 0x000fc600078e3cff */
[----:B------:R-:W-:Y:S01]  /*7750*/  IMAD R6, R0, 0x8, R3 ;  /* 0x0000000800067824 */ /* 0x000fe200078e0203 */
[----:B------:R-:W-:Y:S01]  /*7760*/  SHF.L.U32 R5, R7, 0x1f, RZ ;  /* 0x0000001f07057819 */ /* 0x000fe200000006ff */
[----:B-1----:R-:W-:Y:S06]  /*7770*/  @!P0 BRA `(.L_x_180) ;  /* 0x0000000000f88947 */ /* 0x002fec0003800000 */
.L_x_193:
[----:B------:R-:W1:Y:S01]  /*7780*/  SYNCS.PHASECHK.TRANS64.TRYWAIT P0, [R6+URZ], R5 ;  /* 0x00000005060075a7 */ /* 0x000e62000800017f */
[----:B------:R-:W-:-:S05]  /*7790*/  VIADD R0, R0, 0x1 ;  /* 0x0000000100007836 */ /* 0x000fca0000000000 */
[----:B------:R-:W-:-:S04]  /*77a0*/  ISETP.NE.AND P1, PT, R0, 0x4, PT ;  /* 0x000000040000780c */ /* 0x000fc80003f25270 */
[----:B------:R-:W-:Y:S02]  /*77b0*/  SEL R2, RZ, 0x1, P1 ;  /* 0x00000001ff027807 */ /* 0x000fe40000800000 */
[----:B------:R-:W-:Y:S02]  /*77c0*/  SEL R0, R0, RZ, P1 ;  /* 0x000000ff00007207 */ /* 0x000fe40000800000 */
[----:B------:R-:W-:Y:S01]  /*77d0*/  LOP3.LUT R2, R7, R2, RZ, 0x3c, !PT ;  /* 0x0000000207027212 */ /* 0x000fe200078e3cff */
[----:B-1----:R-:W-:Y:S06]  /*77e0*/  @!P0 BRA `(.L_x_181) ;  /* 0x0000000000f08947 */ /* 0x002fec0003800000 */
.L_x_194:
[----:B------:R-:W-:Y:S01]  /*77f0*/  IMAD R3, R0, 0x8, R3 ;  /* 0x0000000800037824 */ /* 0x000fe200078e0203 */
[----:B------:R-:W-:-:S07]  /*7800*/  SHF.L.U32 R0, R2, 0x1f, RZ ;  /* 0x0000001f02007819 */ /* 0x000fce00000006ff */
.L_x_182:
[----:B--2---:R2:W3:Y:S02]  /*7810*/  SYNCS.PHASECHK.TRANS64.TRYWAIT P0, [R3+URZ], R0 ;  /* 0x00000000030075a7 */ /* 0x0044e4000800017f */
[----:B---3--:R-:W-:Y:S05]  /*7820*/  @!P0 NANOSLEEP.SYNCS 0x989680 ;  /* 0x009896800000895d */ /* 0x008fea0003900000 */
[----:B------:R-:W3:Y:S02]  /*7830*/  @!P0 SYNCS.PHASECHK.TRANS64 P0, [R3+URZ], R0 ;  /* 0x00000000030085a7 */ /* 0x000ee4000800007f */
[----:B---3--:R-:W-:Y:S05]  /*7840*/  @!P0 BRA `(.L_x_182) ;  /* 0xfffffffc00f08947 */ /* 0x008fea000383ffff */
.L_x_177:
[----:B------:R-:W-:Y:S05]  /*7850*/  BSYNC B0 ;  /* 0x0000000000007941 */ /* 0x000fea0003800000 */
.L_x_176:
[----:B------:R-:W-:Y:S05]  /*7860*/  EXIT ;  /* 0x000000000000794d */ /* 0x000fea0003800000 */
.L_x_14:
[----:B0-----:R0:W1:Y:S02]  /*7870*/  SYNCS.PHASECHK.TRANS64.TRYWAIT P0, [R95+URZ+-0x8], R0 ;  /* 0xfffff8005f0075a7 */ /* 0x001064000800017f */
[----:B-1----:R-:W-:Y:S05]  /*7880*/  @!P0 NANOSLEEP.SYNCS 0x989680 ;  /* 0x009896800000895d */ /* 0x002fea0003900000 */
[----:B------:R-:W1:Y:S02]  /*7890*/  @!P0 SYNCS.PHASECHK.TRANS64 P0, [R95+URZ+-0x8], R0 ;  /* 0xfffff8005f0085a7 */ /* 0x000e64000800007f */
[----:B-1----:R-:W-:Y:S05]  /*78a0*/  @!P0 BRA `(.L_x_14) ;  /* 0xfffffffc00f08947 */ /* 0x002fea000383ffff */
[----:B------:R-:W-:Y:S05]  /*78b0*/  BRA `(.L_x_183) ;  /* 0xffffff9c00647947 */ /* 0x000fea000383ffff */
.L_x_19:
[----:B-1----:R1:W2:Y:S02]  /*78c0*/  SYNCS.PHASECHK.TRANS64.TRYWAIT P1, [R3+URZ], R0 ;  /* 0x00000000030075a7 */ /* 0x0022a4000802017f */
[----:B--2---:R-:W-:Y:S05]  /*78d0*/  @!P1 NANOSLEEP.SYNCS 0x989680 ;  /* 0x009896800000995d */ /* 0x004fea0003900000 */
[----:B------:R-:W2:Y:S02]  /*78e0*/  @!P1 SYNCS.PHASECHK.TRANS64 P1, [R3+URZ], R0 ;  /* 0x00000000030095a7 */ /* 0x000ea4000802007f */
[----:B--2---:R-:W-:Y:S05]  /*78f0*/  @!P1 BRA `(.L_x_19) ;  /* 0xfffffffc00f09947 */ /* 0x004fea000383ffff */
[----:B------:R-:W-:Y:S05]  /*7900*/  BRA `(.L_x_18) ;  /* 0xffffff9c00dc7947 */ /* 0x000fea000383ffff */
.L_x_24:
[----:B-1----:R-:W-:-:S04]  /*7910*/  IMAD.U32 R4, RZ, RZ, UR4 ;  /* 0x00000004ff047e24 */ /* 0x002fc8000f8e00ff */
[----:B------:R1:W2:Y:S03]  /*7920*/  SYNCS.PHASECHK.TRANS64.TRYWAIT P1, [R4+URZ], R3 ;  /* 0x00000003040075a7 */ /* 0x0002a6000802017f */
[----:B--2---:R-:W-:Y:S05]  /*7930*/  @!P1 NANOSLEEP.SYNCS 0x989680 ;  /* 0x009896800000995d */ /* 0x004fea0003900000 */
[----:B------:R-:W2:Y:S02]  /*7940*/  @!P1 SYNCS.PHASECHK.TRANS64 P1, [R4+URZ], R3 ;  /* 0x00000003040095a7 */ /* 0x000ea4000802007f */
[----:B--2---:R-:W-:Y:S05]  /*7950*/  @!P1 BRA `(.L_x_24) ;  /* 0xfffffffc00ec9947 */ /* 0x004fea000383ffff */
[----:B------:R-:W-:Y:S05]  /*7960*/  BRA `(.L_x_23) ;  /* 0xffffffa000ac7947 */ /* 0x000fea000383ffff */
.L_x_30:
[----:B0-----:R0:W1:Y:S02]  /*7970*/  SYNCS.PHASECHK.TRANS64.TRYWAIT P0, [R95+URZ+0x8], R0 ;  /* 0x000008005f0075a7 */ /* 0x001064000800017f */
[----:B-1----:R-:W-:Y:S05]  /*7980*/  @!P0 NANOSLEEP.SYNCS 0x989680 ;  /* 0x009896800000895d */ /* 0x002fea0003900000 */
[----:B------:R-:W1:Y:S02]  /*7990*/  @!P0 SYNCS.PHASECHK.TRANS64 P0, [R95+URZ+0x8], R0 ;  /* 0x000008005f0085a7 */ /* 0x000e64000800007f */
[----:B-1----:R-:W-:Y:S05]  /*79a0*/  @!P0 BRA `(.L_x_30) ;  /* 0xfffffffc00f08947 */ /* 0x002fea000383ffff */
[----:B------:R-:W-:Y:S05]  /*79b0*/  BRA `(.L_x_184) ;  /* 0xffffffa400b47947 */ /* 0x000fea000383ffff */
.L_x_163:
[----:B------:R-:W-:Y:S01]  /*79c0*/  BSSY B1, `(.L_x_185) ;  /* 0x0000006000017945 */ /* 0x000fe20003800000 */
[----:B------:R-:W-:-:S07]  /*79d0*/  IMAD.MOV.U32 R15, RZ, RZ, -0x1 ;  /* 0xffffffffff0f7424 */ /* 0x000fce00078e00ff */
[----:B------:R-:W-:Y:S05]  /*79e0*/  WARPSYNC.COLLECTIVE R15, `(.L_x_186) ;  /* 0x000000000f0c7348 */ /* 0x000fea0003c00000 */
[----:B------:R-:W-:Y:S02]  /*79f0*/  ELECT P6, UR62, PT ;  /* 0x00000000003e782f */ /* 0x000fe400038c0000 */
[----:B------:R-:W-:Y:S01]  /*7a00*/  MOV R14, UR62 ;  /* 0x0000003e000e7c02 */ /* 0x000fe20008000f00 */
[----:B------:R-:W-:Y:S10]  /*7a10*/  ENDCOLLECTIVE ;  /* 0x000000000000791b */ /* 0x000ff40003800000 */
.L_x_186:
[----:B------:R-:W-:Y:S05]  /*7a20*/  BSYNC B1 ;  /* 0x0000000000017941 */ /* 0x000fea0003800000 */
.L_x_185:
[----:B------:R-:W-:Y:S05]  /*7a30*/  BRA `(.L_x_187) ;  /* 0xfffffff000087947 */ /* 0x000fea000383ffff */
.L_x_166:
[----:B-1----:R1:W2:Y:S02]  /*7a40*/  SYNCS.PHASECHK.TRANS64.TRYWAIT P1, [R7+URZ+0x20], R4 ;  /* 0x00002004070075a7 */ /* 0x0022a4000802017f */
[----:B--2---:R-:W-:Y:S05]  /*7a50*/  @!P1 NANOSLEEP.SYNCS 0x989680 ;  /* 0x009896800000995d */ /* 0x004fea0003900000 */
[----:B------:R-:W2:Y:S02]  /*7a60*/  @!P1 SYNCS.PHASECHK.TRANS64 P1, [R7+URZ+0x20], R4 ;  /* 0x00002004070095a7 */ /* 0x000ea4000802007f */
[----:B--2---:R-:W-:Y:S05]  /*7a70*/  @!P1 BRA `(.L_x_166) ;  /* 0xfffffffc00f09947 */ /* 0x004fea000383ffff */
[----:B------:R-:W-:Y:S05]  /*7a80*/  BRA `(.L_x_188) ;  /* 0xfffffff0003c7947 */ /* 0x000fea000383ffff */
.L_x_175:
[----:B------:R-:W-:Y:S01]  /*7a90*/  BSSY B0, `(.L_x_189) ;  /* 0x0000006000007945 */ /* 0x000fe20003800000 */
[----:B------:R-:W-:-:S07]  /*7aa0*/  IMAD.MOV.U32 R15, RZ, RZ, -0x1 ;  /* 0xffffffffff0f7424 */ /* 0x000fce00078e00ff */
[----:B------:R-:W-:Y:S05]  /*7ab0*/  WARPSYNC.COLLECTIVE R15, `(.L_x_190) ;  /* 0x000000000f0c7348 */ /* 0x000fea0003c00000 */
[----:B------:R-:W-:Y:S02]  /*7ac0*/  ELECT P6, UR62, PT ;  /* 0x00000000003e782f */ /* 0x000fe400038c0000 */
[----:B------:R-:W-:Y:S01]  /*7ad0*/  MOV R14, UR62 ;  /* 0x0000003e000e7c02 */ /* 0x000fe20008000f00 */
[----:B------:R-:W-:Y:S10]  /*7ae0*/  ENDCOLLECTIVE ;  /* 0x000000000000791b */ /* 0x000ff40003800000 */
.L_x_190:
[----:B------:R-:W-:Y:S05]  /*7af0*/  BSYNC B0 ;  /* 0x0000000000007941 */ /* 0x000fea0003800000 */
.L_x_189:
[----:B------:R-:W-:Y:S05]  /*7b00*/  BRA `(.L_x_191) ;  /* 0xfffffff800a07947 */ /* 0x000fea000383ffff */
.L_x_179:
[----:B0-----:R0:W1:Y:S02]  /*7b10*/  SYNCS.PHASECHK.TRANS64.TRYWAIT P0, [R7+URZ], R2 ;  /* 0x00000002070075a7 */ /* 0x001064000800017f */
[----:B-1----:R-:W-:Y:S05]  /*7b20*/  @!P0 NANOSLEEP.SYNCS 0x989680 ;  /* 0x009896800000895d */ /* 0x002fea0003900000 */
[----:B------:R-:W1:Y:S02]  /*7b30*/  @!P0 SYNCS.PHASECHK.TRANS64 P0, [R7+URZ], R2 ;  /* 0x00000002070085a7 */ /* 0x000e64000800007f */
[----:B-1----:R-:W-:Y:S05]  /*7b40*/  @!P0 BRA `(.L_x_179) ;  /* 0xfffffffc00f08947 */ /* 0x002fea000383ffff */
[----:B------:R-:W-:Y:S05]  /*7b50*/  BRA `(.L_x_192) ;  /* 0xfffffff800e47947 */ /* 0x000fea000383ffff */
.L_x_180:
[----:B0-----:R0:W1:Y:S02]  /*7b60*/  SYNCS.PHASECHK.TRANS64.TRYWAIT P0, [R9+URZ], R4 ;  /* 0x00000004090075a7 */ /* 0x001064000800017f */
[----:B-1----:R-:W-:Y:S05]  /*7b70*/  @!P0 NANOSLEEP.SYNCS 0x989680 ;  /* 0x009896800000895d */ /* 0x002fea0003900000 */
[----:B------:R-:W1:Y:S02]  /*7b80*/  @!P0 SYNCS.PHASECHK.TRANS64 P0, [R9+URZ], R4 ;  /* 0x00000004090085a7 */ /* 0x000e64000800007f */
[----:B-1----:R-:W-:Y:S05]  /*7b90*/  @!P0 BRA `(.L_x_180) ;  /* 0xfffffffc00f08947 */ /* 0x002fea000383ffff */
[----:B------:R-:W-:Y:S05]  /*7ba0*/  BRA `(.L_x_193) ;  /* 0xfffffff800f47947 */ /* 0x000fea000383ffff */
.L_x_181:
[----:B-1----:R1:W2:Y:S02]  /*7bb0*/  SYNCS.PHASECHK.TRANS64.TRYWAIT P0, [R6+URZ], R5 ;  /* 0x00000005060075a7 */ /* 0x0022a4000800017f */
[----:B--2---:R-:W-:Y:S05]  /*7bc0*/  @!P0 NANOSLEEP.SYNCS 0x989680 ;  /* 0x009896800000895d */ /* 0x004fea0003900000 */
[----:B------:R-:W2:Y:S02]  /*7bd0*/  @!P0 SYNCS.PHASECHK.TRANS64 P0, [R6+URZ], R5 ;  /* 0x00000005060085a7 */ /* 0x000ea4000800007f */
[----:B--2---:R-:W-:Y:S05]  /*7be0*/  @!P0 BRA `(.L_x_181) ;  /* 0xfffffffc00f08947 */ /* 0x004fea000383ffff */
[----:B------:R-:W-:Y:S05]  /*7bf0*/  BRA `(.L_x_194) ;  /* 0xfffffff800fc7947 */ /* 0x000fea000383ffff */
.L_x_195:
[----:B------:R-:W-:-:S00]  /*7c00*/  BRA `(.L_x_195) ;  /* 0xfffffffc00fc7947 */ /* 0x000fc0000383ffff */
[----:B------:R-:W-:-:S00]  /*7c10*/  NOP ;  /* 0x0000000000007918 */ /* 0x000fc00000000000 */
        /* <DEDUP_REMOVED lines=14> */
.L_x_196:


//--------------------- .nv.global.init           --------------------------
	.section	.nv.global.init,"aw",@progbits
.nv.global.init:
	.type		$str$22,@object
	.size		$str$22,($str$23 - $str$22)
$str$22:
        /*0000*/ 	.byte	0x6b, 0x5f, 0x74, 0x69, 0x6c, 0x65, 0x5f, 0x63, 0x6f, 0x75, 0x6e, 0x74, 0x20, 0x3e, 0x3d, 0x20
        /*0010*/ 	.byte	0x31, 0x00
	.type		$str$23,@object
	.size		$str$23,(__unnamed_1 - $str$23)
$str$23:
        /*0012*/ 	.byte	0x2f, 0x74, 0x6d, 0x70, 0x2f, 0x63, 0x75, 0x74, 0x6c, 0x61, 0x73, 0x73, 0x5f, 0x73, 0x77, 0x65
        /*0022*/ 	.byte	0x65, 0x70, 0x5f, 0x73, 0x72, 0x63, 0x2f, 0x69, 0x6e, 0x63, 0x6c, 0x75, 0x64, 0x65, 0x2f, 0x63
        /*0032*/ 	.byte	0x75, 0x74, 0x6c, 0x61, 0x73, 0x73, 0x2f, 0x67, 0x65, 0x6d, 0x6d, 0x2f, 0x63, 0x6f, 0x6c, 0x6c
        /*0042*/ 	.byte	0x65, 0x63, 0x74, 0x69, 0x76, 0x65, 0x2f, 0x73, 0x6d, 0x39, 0x30, 0x5f, 0x6d, 0x6d, 0x61, 0x5f
        /*0052*/ 	.byte	0x74, 0x6d, 0x61, 0x5f, 0x67, 0x6d, 0x6d, 0x61, 0x5f, 0x73, 0x73, 0x5f, 0x77, 0x61, 0x72, 0x70
        /*0062*/ 	.byte	0x73, 0x70, 0x65, 0x63, 0x69, 0x61, 0x6c, 0x69, 0x7a, 0x65, 0x64, 0x2e, 0x68, 0x70, 0x70, 0x00
	.type		__unnamed_1,@object
	.size		__unnamed_1,(.L_0 - __unnamed_1)
__unnamed_1:
        /*0072*/ 	.byte	0x76, 0x6f, 0x69, 0x64, 0x20, 0x63, 0x75, 0x74, 0x6c, 0x61, 0x73, 0x73, 0x3a, 0x3a, 0x67, 0x65
        /* <DEDUP_REMOVED lines=176> */
        /*0b82*/ 	.byte	0x3a, 0x69, 0x64, 0x65, 0x6e, 0x74, 0x69, 0x74, 0x79, 0x5d, 0x00
.L_0:


//--------------------- .nv.shared._ZN7cutlass13device_kernelINS_4gemm6kernel13GemmUniversalIN4cute5tupleIJiiiiEEENS1_10collective13CollectiveMmaINS1_34MainloopSm90TmaGmmaWarpSpecializedILi4ENS5_IJNS4_1CILi1EEESB_SB_EEENS1_32KernelTmaWarpSpecializedPingpongEEENS5_IJNSA_ILi64EEENSA_ILi128EEENSA_ILi32EEEEEENS_10tfloat32_tENS5_IJlSB_lEEESJ_SK_NS4_8TiledMMAINS4_8MMA_AtomIJNS4_4SM904GMMA30MMA_64x128x8_F32TF32TF32_SS_TNILNSO_7ScaleInE1ELSQ_1EEEEEENS4_6LayoutISC_NS5_IJNSA_ILi0EEESU_SU_EEEEENS5_IJNS4_10UnderscoreESX_SX_EEEEENS4_13SM90_TMA_LOADENS4_14ComposedLayoutINS4_7SwizzleILi3ELi4ELi3EEENS4_18smem_ptr_flag_bitsILi32EEENST_INS5_IJNSA_ILi8EEESH_EEENS5_IJSH_SB_EEEEEEEvNS4_8identityES10_S1A_vS1B_EENS_8epilogue10collective6detail29Sm90TmaWarpSpecializedAdapterINS1E_15DefaultEpilogueISJ_SK_SK_NS1D_6thread17LinearCombinationISJ_Li1EffLNS1I_9ScaleType4KindE0ELNS_15FloatRoundStyleE2ESJ_EENS1_15EpilogueDefaultEEEEEvvEEEEvNT_6ParamsE --------------------------
	.section	.nv.shared._ZN7cutlass13device_kernelINS_4gemm6kernel13GemmUniversalIN4cute5tupleIJiiiiEEENS1_10collective13CollectiveMmaINS1_34MainloopSm90TmaGmmaWarpSpecializedILi4ENS5_IJNS4_1CILi1EEESB_SB_EEENS1_32KernelTmaWarpSpecializedPingpongEEENS5_IJNSA_ILi64EEENSA_ILi128EEENSA_ILi32EEEEEENS_10tfloat32_tENS5_IJlSB_lEEESJ_SK_NS4_8TiledMMAINS4_8MMA_AtomIJNS4_4SM904GMMA30MMA_64x128x8_F32TF32TF32_SS_TNILNSO_7ScaleInE1ELSQ_1EEEEEENS4_6LayoutISC_NS5_IJNSA_ILi0EEESU_SU_EEEEENS5_IJNS4_10UnderscoreESX_SX_EEEEENS4_13SM90_TMA_LOADENS4_14ComposedLayoutINS4_7SwizzleILi3ELi4ELi3EEENS4_18smem_ptr_flag_bitsILi32EEENST_INS5_IJNSA_ILi8EEESH_EEENS5_IJSH_SB_EEEEEEEvNS4_8identityES10_S1A_vS1B_EENS_8epilogue10collective6detail29Sm90TmaWarpSpecializedAdapterINS1E_15DefaultEpilogueISJ_SK_SK_NS1D_6thread17LinearCombinationISJ_Li1EffLNS1I_9ScaleType4KindE0ELNS_15FloatRoundStyleE2ESJ_EENS1_15EpilogueDefaultEEEEEvvEEEEvNT_6ParamsE,"aw",@nobits
	.sectionflags	@""
	.align	16
	.zero		1024


//--------------------- .nv.shared.reserved.0     --------------------------
	.section	.nv.shared.reserved.0,"aw",@nobits
	.weak		__nv_reservedSMEM_offset_0_alias
	.size		__nv_reservedSMEM_offset_0_alias, 0, 0
	.other		__nv_reservedSMEM_offset_0_alias,@"STO_CUDA_RESERVED_SHARED STV_DEFAULT"
__nv_reservedSMEM_offset_0_alias:
	.zero		0


//--------------------- .nv.global                --------------------------
	.section	.nv.global,"aw",@nobits
.nv.global:
	.type		_ZN39_INTERNAL_5b47017b_4_k_cu_0aed8564_60974cute1_E,@object
	.size		_ZN39_INTERNAL_5b47017b_4_k_cu_0aed8564_60974cute1_E,(_ZN39_INTERNAL_5b47017b_4_k_cu_0aed8564_60974cuda3std3__45__cpo6cbeginE - _ZN39_INTERNAL_5b47017b_4_k_cu_0aed8564_60974cute1_E)
_ZN39_INTERNAL_5b47017b_4_k_cu_0aed8564_60974cute1_E:
	.zero		1
	.type		_ZN39_INTERNAL_5b47017b_4_k_cu_0aed8564_60974cuda3std3__45__cpo6cbeginE,@object
	.size		_ZN39_INTERNAL_5b47017b_4_k_cu_0aed8564_60974cuda3std3__45__cpo6cbeginE,(_ZN39_INTERNAL_5b47017b_4_k_cu_0aed8564_60974cuda3std3__48in_placeE - _ZN39_INTERNAL_5b47017b_4_k_cu_0aed8564_60974cuda3std3__45__cpo6cbeginE)
_ZN39_INTERNAL_5b47017b_4_k_cu_0aed8564_60974cuda3std3__45__cpo6cbeginE:
	.zero		1
	.type		_ZN39_INTERNAL_5b47017b_4_k_cu_0aed8564_60974cuda3std3__48in_placeE,@object
	.size		_ZN39_INTERNAL_5b47017b_4_k_cu_0aed8564_60974cuda3std3__48in_placeE,(_ZN39_INTERNAL_5b47017b_4_k_cu_0aed8564_60974cuda3std6ranges3__45__cpo9iter_moveE - _ZN39_INTERNAL_5b47017b_4_k_cu_0aed8564_60974cuda3std3__48in_placeE)
_ZN39_INTERNAL_5b47017b_4_k_cu_0aed8564_60974cuda3std3__48in_placeE:
	.zero		1
	.type		_ZN39_INTERNAL_5b47017b_4_k_cu_0aed8564_60974cuda3std6ranges3__45__cpo9iter_moveE,@object
	.size		_ZN39_INTERNAL_5b47017b_4_k_cu_0aed8564_60974cuda3std6ranges3__45__cpo9iter_moveE,(_ZN39_INTERNAL_5b47017b_4_k_cu_0aed8564_60974cuda3std3__45__cpo5beginE - _ZN39_INTERNAL_5b47017b_4_k_cu_0aed8564_60974cuda3std6ranges3__45__cpo9iter_moveE)
_ZN39_INTERNAL_5b47017b_4_k_cu_0aed8564_60974cuda3std6ranges3__45__cpo9iter_moveE:
	.zero		1
	.type		_ZN39_INTERNAL_5b47017b_4_k_cu_0aed8564_60974cuda3std3__45__cpo5beginE,@object
	.size		_ZN39_INTERNAL_5b47017b_4_k_cu_0aed8564_60974cuda3std3__45__cpo5beginE,(_ZN39_INTERNAL_5b47017b_4_k_cu_0aed8564_60974cuda3std3__441_GLOBAL__N__5b47017b_4_k_cu_0aed8564_60976ignoreE - _ZN39_INTERNAL_5b47017b_4_k_cu_0aed8564_60974cuda3std3__45__cpo5beginE)
_ZN39_INTERNAL_5b47017b_4_k_cu_0aed8564_60974cuda3std3__45__cpo5beginE:
	.zero		1
	.type		_ZN39_INTERNAL_5b47017b_4_k_cu_0aed8564_60974cuda3std3__441_GLOBAL__N__5b47017b_4_k_cu_0aed8564_60976ignoreE,@object
	.size		_ZN39_INTERNAL_5b47017b_4_k_cu_0aed8564_60974cuda3std3__441_GLOBAL__N__5b47017b_4_k_cu_0aed8564_60976ignoreE,(_ZN39_INTERNAL_5b47017b_4_k_cu_0aed8564_60974cute7productE - _ZN39_INTERNAL_5b47017b_4_k_cu_0aed8564_60974cuda3std3__441_GLOBAL__N__5b47017b_4_k_cu_0aed8564_60976ignoreE)
_ZN39_INTERNAL_5b47017b_4_k_cu_0aed8564_60974cuda3std3__441_GLOBAL__N__5b47017b_4_k_cu_0aed8564_60976ignoreE:
	.zero		1
	.type		_ZN39_INTERNAL_5b47017b_4_k_cu_0aed8564_60974cute7productE,@object
	.size		_ZN39_INTERNAL_5b47017b_4_k_cu_0aed8564_60974cute7productE,(_ZN39_INTERNAL_5b47017b_4_k_cu_0aed8564_60974cuda3std3__45__cpo3endE - _ZN39_INTERNAL_5b47017b_4_k_cu_0aed8564_60974cute7productE)
_ZN39_INTERNAL_5b47017b_4_k_cu_0aed8564_60974cute7productE:
	.zero		1
	.type		_ZN39_INTERNAL_5b47017b_4_k_cu_0aed8564_60974cuda3std3__45__cpo3endE,@object
	.size		_ZN39_INTERNAL_5b47017b_4_k_cu_0aed8564_60974cuda3std3__45__cpo3endE,(_ZN39_INTERNAL_5b47017b_4_k_cu_0aed8564_60974cuda3std3__419piecewise_constructE - _ZN39_INTERNAL_5b47017b_4_k_cu_0aed8564_60974cuda3std3__45__cpo3endE)
_ZN39_INTERNAL_5b47017b_4_k_cu_0aed8564_60974cuda3std3__45__cpo3endE:
	.zero		1
	.type		_ZN39_INTERNAL_5b47017b_4_k_cu_0aed8564_60974cuda3std3__419piecewise_constructE,@object
	.size		_ZN39_INTERNAL_5b47017b_4_k_cu_0aed8564_60974cuda3std3__419piecewise_constructE,(_ZN39_INTERNAL_5b47017b_4_k_cu_0aed8564_60974cuda3std3__45__cpo4cendE - _ZN39_INTERNAL_5b47017b_4_k_cu_0aed8564_60974cuda3std3__419piecewise_constructE)
_ZN39_INTERNAL_5b47017b_4_k_cu_0aed8564_60974cuda3std3__419piecewise_constructE:
	.zero		1
	.type		_ZN39_INTERNAL_5b47017b_4_k_cu_0aed8564_60974cuda3std3__45__cpo4cendE,@object
	.size		_ZN39_INTERNAL_5b47017b_4_k_cu_0aed8564_60974cuda3std3__45__cpo4cendE,(_ZN39_INTERNAL_5b47017b_4_k_cu_0aed8564_60974cuda3std6ranges3__45__cpo4swapE - _ZN39_INTERNAL_5b47017b_4_k_cu_0aed8564_60974cuda3std3__45__cpo4cendE)
_ZN39_INTERNAL_5b47017b_4_k_cu_0aed8564_60974cuda3std3__45__cpo4cendE:
	.zero		1
	.type		_ZN39_INTERNAL_5b47017b_4_k_cu_0aed8564_60974cuda3std6ranges3__45__cpo4swapE,@object
	.size		_ZN39_INTERNAL_5b47017b_4_k_cu_0aed8564_60974cuda3std6ranges3__45__cpo4swapE,(.L_8 - _ZN39_INTERNAL_5b47017b_4_k_cu_0aed8564_60974cuda3std6ranges3__45__cpo4swapE)
_ZN39_INTERNAL_5b47017b_4_k_cu_0aed8564_60974cuda3std6ranges3__45__cpo4swapE:
	.zero		1
.L_8:


//--------------------- .nv.constant0._ZN7cutlass13device_kernelINS_4gemm6kernel13GemmUniversalIN4cute5tupleIJiiiiEEENS1_10collective13CollectiveMmaINS1_34MainloopSm90TmaGmmaWarpSpecializedILi4ENS5_IJNS4_1CILi1EEESB_SB_EEENS1_32KernelTmaWarpSpecializedPingpongEEENS5_IJNSA_ILi64EEENSA_ILi128EEENSA_ILi32EEEEEENS_10tfloat32_tENS5_IJlSB_lEEESJ_SK_NS4_8TiledMMAINS4_8MMA_AtomIJNS4_4SM904GMMA30MMA_64x128x8_F32TF32TF32_SS_TNILNSO_7ScaleInE1ELSQ_1EEEEEENS4_6LayoutISC_NS5_IJNSA_ILi0EEESU_SU_EEEEENS5_IJNS4_10UnderscoreESX_SX_EEEEENS4_13SM90_TMA_LOADENS4_14ComposedLayoutINS4_7SwizzleILi3ELi4ELi3EEENS4_18smem_ptr_flag_bitsILi32EEENST_INS5_IJNSA_ILi8EEESH_EEENS5_IJSH_SB_EEEEEEEvNS4_8identityES10_S1A_vS1B_EENS_8epilogue10collective6detail29Sm90TmaWarpSpecializedAdapterINS1E_15DefaultEpilogueISJ_SK_SK_NS1D_6thread17LinearCombinationISJ_Li1EffLNS1I_9ScaleType4KindE0ELNS_15FloatRoundStyleE2ESJ_EENS1_15EpilogueDefaultEEEEEvvEEEEvNT_6ParamsE --------------------------
	.section	.nv.constant0._ZN7cutlass13device_kernelINS_4gemm6kernel13GemmUniversalIN4cute5tupleIJiiiiEEENS1_10collective13CollectiveMmaINS1_34MainloopSm90TmaGmmaWarpSpecializedILi4ENS5_IJNS4_1CILi1EEESB_SB_EEENS1_32KernelTmaWarpSpecializedPingpongEEENS5_IJNSA_ILi64EEENSA_ILi128EEENSA_ILi32EEEEEENS_10tfloat32_tENS5_IJlSB_lEEESJ_SK_NS4_8TiledMMAINS4_8MMA_AtomIJNS4_4SM904GMMA30MMA_64x128x8_F32TF32TF32_SS_TNILNSO_7ScaleInE1ELSQ_1EEEEEENS4_6LayoutISC_NS5_IJNSA_ILi0EEESU_SU_EEEEENS5_IJNS4_10UnderscoreESX_SX_EEEEENS4_13SM90_TMA_LOADENS4_14ComposedLayoutINS4_7SwizzleILi3ELi4ELi3EEENS4_18smem_ptr_flag_bitsILi32EEENST_INS5_IJNSA_ILi8EEESH_EEENS5_IJSH_SB_EEEEEEEvNS4_8identityES10_S1A_vS1B_EENS_8epilogue10collective6detail29Sm90TmaWarpSpecializedAdapterINS1E_15DefaultEpilogueISJ_SK_SK_NS1D_6thread17LinearCombinationISJ_Li1EffLNS1I_9ScaleType4KindE0ELNS_15FloatRoundStyleE2ESJ_EENS1_15EpilogueDefaultEEEEEvvEEEEvNT_6ParamsE,"a",@progbits
	.sectionflags	@""
	.align	4
.nv.constant0._ZN7cutlass13device_kernelINS_4gemm6kernel13GemmUniversalIN4cute5tupleIJiiiiEEENS1_10collective13CollectiveMmaINS1_34MainloopSm90TmaGmmaWarpSpecializedILi4ENS5_IJNS4_1CILi1EEESB_SB_EEENS1_32KernelTmaWarpSpecializedPingpongEEENS5_IJNSA_ILi64EEENSA_ILi128EEENSA_ILi32EEEEEENS_10tfloat32_tENS5_IJlSB_lEEESJ_SK_NS4_8TiledMMAINS4_8MMA_AtomIJNS4_4SM904GMMA30MMA_64x128x8_F32TF32TF32_SS_TNILNSO_7ScaleInE1ELSQ_1EEEEEENS4_6LayoutISC_NS5_IJNSA_ILi0EEESU_SU_EEEEENS5_IJNS4_10UnderscoreESX_SX_EEEEENS4_13SM90_TMA_LOADENS4_14ComposedLayoutINS4_7SwizzleILi3ELi4ELi3EEENS4_18smem_ptr_flag_bitsILi32EEENST_INS5_IJNSA_ILi8EEESH_EEENS5_IJSH_SB_EEEEEEEvNS4_8identityES10_S1A_vS1B_EENS_8epilogue10collective6detail29Sm90TmaWarpSpecializedAdapterINS1E_15DefaultEpilogueISJ_SK_SK_NS1D_6thread17LinearCombinationISJ_Li1EffLNS1I_9ScaleType4KindE0ELNS_15FloatRoundStyleE2ESJ_EENS1_15EpilogueDefaultEEEEEvvEEEEvNT_6ParamsE:
	.zero		1664


//--------------------- SYMBOLS --------------------------

	.type		.nv.reservedSmem.offset0,@object
	.size		.nv.reservedSmem.offset0,0x4
	.type		__assertfail,@function
